//
// Generated by NVIDIA NVVM Compiler
//
// Compiler Build ID: CL-36424714
// Cuda compilation tools, release 13.0, V13.0.88
// Based on NVVM 20.0.0
//

.version 9.0
.target sm_100
.address_size 64

	// .globl	_Z19initRandomGeneratorP17curandStateXORWOWy
.func  (.param .align 16 .b8 func_retval0[16]) __internal_trig_reduction_slowpathd
(
	.param .b64 __internal_trig_reduction_slowpathd_param_0
)
;
.global .align 4 .b8 precalc_xorwow_matrix[102400];
.global .align 4 .b8 precalc_xorwow_offset_matrix[102400];
.global .align 4 .b8 mrg32k3aM1[2304];
.global .align 4 .b8 mrg32k3aM2[2304];
.global .align 4 .b8 mrg32k3aM1SubSeq[2016];
.global .align 4 .b8 mrg32k3aM2SubSeq[2016];
.global .align 4 .b8 mrg32k3aM1Seq[2304];
.global .align 4 .b8 mrg32k3aM2Seq[2304];
.const .align 8 .b8 __cr_lgamma_table[72];
.global .align 8 .b8 __cudart_i2opi_d[144] = {8, 93, 141, 31, 177, 95, 251, 107, 234, 146, 82, 138, 247, 57, 7, 61, 123, 241, 229, 235, 199, 186, 39, 117, 45, 234, 95, 158, 102, 63, 70, 79, 183, 9, 203, 39, 207, 126, 54, 109, 31, 109, 10, 90, 139, 17, 47, 239, 15, 152, 5, 222, 255, 151, 248, 31, 59, 40, 249, 189, 139, 95, 132, 156, 244, 57, 83, 131, 57, 214, 145, 57, 65, 126, 95, 180, 38, 112, 156, 233, 132, 68, 187, 46, 245, 53, 130, 232, 62, 167, 41, 177, 28, 235, 29, 254, 28, 146, 209, 9, 234, 46, 73, 6, 224, 210, 77, 66, 58, 110, 36, 183, 97, 197, 187, 222, 171, 99, 81, 254, 65, 144, 67, 60, 153, 149, 98, 219, 192, 221, 52, 245, 209, 87, 39, 252, 41, 21, 68, 78, 110, 131, 249, 162};
.global .align 16 .b8 __cudart_sin_cos_coeffs[128] = {70, 210, 176, 44, 241, 229, 90, 190, 146, 227, 172, 105, 227, 29, 199, 62, 161, 98, 219, 25, 160, 1, 42, 191, 24, 8, 17, 17, 17, 17, 129, 63, 84, 85, 85, 85, 85, 85, 197, 191, 0, 0, 0, 0, 0, 0, 0, 0, 0, 0, 0, 0, 0, 0, 0, 0, 100, 129, 253, 32, 131, 255, 168, 189, 40, 133, 239, 193, 167, 238, 33, 62, 217, 230, 6, 142, 79, 126, 146, 190, 233, 188, 221, 25, 160, 1, 250, 62, 71, 93, 193, 22, 108, 193, 86, 191, 81, 85, 85, 85, 85, 85, 165, 63, 0, 0, 0, 0, 0, 0, 224, 191, 0, 0, 0, 0, 0, 0, 240, 63};

.visible .entry _Z19initRandomGeneratorP17curandStateXORWOWy(
	.param .u64 .ptr .align 1 _Z19initRandomGeneratorP17curandStateXORWOWy_param_0,
	.param .u64 _Z19initRandomGeneratorP17curandStateXORWOWy_param_1
)
{
	.reg .pred 	%p<24>;
	.reg .b32 	%r<413>;
	.reg .b64 	%rd<19>;

	ld.param.u64 	%rd8, [_Z19initRandomGeneratorP17curandStateXORWOWy_param_0];
	ld.param.u64 	%rd9, [_Z19initRandomGeneratorP17curandStateXORWOWy_param_1];
	cvta.to.global.u64 	%rd10, %rd8;
	mov.u32 	%r182, %ctaid.x;
	mov.u32 	%r183, %ntid.x;
	mov.u32 	%r184, %tid.x;
	mad.lo.s32 	%r185, %r182, %r183, %r184;
	cvt.s64.s32 	%rd18, %r185;
	mul.wide.s32 	%rd11, %r185, 48;
	add.s64 	%rd2, %rd10, %rd11;
	cvt.u32.u64 	%r186, %rd9;
	xor.b32  	%r187, %r186, -1429050551;
	mul.lo.s32 	%r188, %r187, 1099087573;
	{ .reg .b32 tmp; mov.b64 {tmp, %r189}, %rd9; }
	xor.b32  	%r190, %r189, -136515619;
	mul.lo.s32 	%r191, %r190, -1703105765;
	add.s32 	%r192, %r188, %r191;
	add.s32 	%r193, %r192, 6615241;
	add.s32 	%r194, %r188, 123456789;
	st.global.v2.u32 	[%rd2], {%r193, %r194};
	xor.b32  	%r195, %r188, 362436069;
	add.s32 	%r196, %r191, 521288629;
	st.global.v2.u32 	[%rd2+8], {%r195, %r196};
	xor.b32  	%r197, %r191, 88675123;
	add.s32 	%r198, %r188, 5783321;
	st.global.v2.u32 	[%rd2+16], {%r197, %r198};
	setp.eq.s32 	%p1, %r185, 0;
	@%p1 bra 	$L__BB0_42;
	mov.b32 	%r319, 0;
$L__BB0_2:
	and.b64  	%rd4, %rd18, 3;
	setp.eq.s64 	%p2, %rd4, 0;
	@%p2 bra 	$L__BB0_41;
	mul.wide.u32 	%rd12, %r319, 3200;
	mov.u64 	%rd13, precalc_xorwow_matrix;
	add.s64 	%rd5, %rd13, %rd12;
	cvt.u32.u64 	%r2, %rd4;
	mov.b32 	%r320, 0;
$L__BB0_4:
	mov.b32 	%r333, 0;
	mov.u32 	%r334, %r333;
	mov.u32 	%r335, %r333;
	mov.u32 	%r336, %r333;
	mov.u32 	%r337, %r333;
	mov.u32 	%r326, %r333;
$L__BB0_5:
	mul.wide.u32 	%rd14, %r326, 4;
	add.s64 	%rd15, %rd2, %rd14;
	ld.global.u32 	%r10, [%rd15+4];
	shl.b32 	%r11, %r326, 5;
	mov.b32 	%r332, 0;
$L__BB0_6:
	.pragma "nounroll";
	shr.u32 	%r203, %r10, %r332;
	and.b32  	%r204, %r203, 1;
	setp.eq.b32 	%p3, %r204, 1;
	not.pred 	%p4, %p3;
	add.s32 	%r205, %r11, %r332;
	mul.lo.s32 	%r206, %r205, 5;
	mul.wide.u32 	%rd16, %r206, 4;
	add.s64 	%rd6, %rd5, %rd16;
	@%p4 bra 	$L__BB0_8;
	ld.global.u32 	%r207, [%rd6];
	xor.b32  	%r337, %r337, %r207;
	ld.global.u32 	%r208, [%rd6+4];
	xor.b32  	%r336, %r336, %r208;
	ld.global.u32 	%r209, [%rd6+8];
	xor.b32  	%r335, %r335, %r209;
	ld.global.u32 	%r210, [%rd6+12];
	xor.b32  	%r334, %r334, %r210;
	ld.global.u32 	%r211, [%rd6+16];
	xor.b32  	%r333, %r333, %r211;
$L__BB0_8:
	and.b32  	%r213, %r203, 2;
	setp.eq.s32 	%p5, %r213, 0;
	@%p5 bra 	$L__BB0_10;
	ld.global.u32 	%r214, [%rd6+20];
	xor.b32  	%r337, %r337, %r214;
	ld.global.u32 	%r215, [%rd6+24];
	xor.b32  	%r336, %r336, %r215;
	ld.global.u32 	%r216, [%rd6+28];
	xor.b32  	%r335, %r335, %r216;
	ld.global.u32 	%r217, [%rd6+32];
	xor.b32  	%r334, %r334, %r217;
	ld.global.u32 	%r218, [%rd6+36];
	xor.b32  	%r333, %r333, %r218;
$L__BB0_10:
	and.b32  	%r220, %r203, 4;
	setp.eq.s32 	%p6, %r220, 0;
	@%p6 bra 	$L__BB0_12;
	ld.global.u32 	%r221, [%rd6+40];
	xor.b32  	%r337, %r337, %r221;
	ld.global.u32 	%r222, [%rd6+44];
	xor.b32  	%r336, %r336, %r222;
	ld.global.u32 	%r223, [%rd6+48];
	xor.b32  	%r335, %r335, %r223;
	ld.global.u32 	%r224, [%rd6+52];
	xor.b32  	%r334, %r334, %r224;
	ld.global.u32 	%r225, [%rd6+56];
	xor.b32  	%r333, %r333, %r225;
$L__BB0_12:
	and.b32  	%r227, %r203, 8;
	setp.eq.s32 	%p7, %r227, 0;
	@%p7 bra 	$L__BB0_14;
	ld.global.u32 	%r228, [%rd6+60];
	xor.b32  	%r337, %r337, %r228;
	ld.global.u32 	%r229, [%rd6+64];
	xor.b32  	%r336, %r336, %r229;
	ld.global.u32 	%r230, [%rd6+68];
	xor.b32  	%r335, %r335, %r230;
	ld.global.u32 	%r231, [%rd6+72];
	xor.b32  	%r334, %r334, %r231;
	ld.global.u32 	%r232, [%rd6+76];
	xor.b32  	%r333, %r333, %r232;
$L__BB0_14:
	and.b32  	%r234, %r203, 16;
	setp.eq.s32 	%p8, %r234, 0;
	@%p8 bra 	$L__BB0_16;
	ld.global.u32 	%r235, [%rd6+80];
	xor.b32  	%r337, %r337, %r235;
	ld.global.u32 	%r236, [%rd6+84];
	xor.b32  	%r336, %r336, %r236;
	ld.global.u32 	%r237, [%rd6+88];
	xor.b32  	%r335, %r335, %r237;
	ld.global.u32 	%r238, [%rd6+92];
	xor.b32  	%r334, %r334, %r238;
	ld.global.u32 	%r239, [%rd6+96];
	xor.b32  	%r333, %r333, %r239;
$L__BB0_16:
	and.b32  	%r241, %r203, 32;
	setp.eq.s32 	%p9, %r241, 0;
	@%p9 bra 	$L__BB0_18;
	ld.global.u32 	%r242, [%rd6+100];
	xor.b32  	%r337, %r337, %r242;
	ld.global.u32 	%r243, [%rd6+104];
	xor.b32  	%r336, %r336, %r243;
	ld.global.u32 	%r244, [%rd6+108];
	xor.b32  	%r335, %r335, %r244;
	ld.global.u32 	%r245, [%rd6+112];
	xor.b32  	%r334, %r334, %r245;
	ld.global.u32 	%r246, [%rd6+116];
	xor.b32  	%r333, %r333, %r246;
$L__BB0_18:
	and.b32  	%r248, %r203, 64;
	setp.eq.s32 	%p10, %r248, 0;
	@%p10 bra 	$L__BB0_20;
	ld.global.u32 	%r249, [%rd6+120];
	xor.b32  	%r337, %r337, %r249;
	ld.global.u32 	%r250, [%rd6+124];
	xor.b32  	%r336, %r336, %r250;
	ld.global.u32 	%r251, [%rd6+128];
	xor.b32  	%r335, %r335, %r251;
	ld.global.u32 	%r252, [%rd6+132];
	xor.b32  	%r334, %r334, %r252;
	ld.global.u32 	%r253, [%rd6+136];
	xor.b32  	%r333, %r333, %r253;
$L__BB0_20:
	and.b32  	%r255, %r203, 128;
	setp.eq.s32 	%p11, %r255, 0;
	@%p11 bra 	$L__BB0_22;
	ld.global.u32 	%r256, [%rd6+140];
	xor.b32  	%r337, %r337, %r256;
	ld.global.u32 	%r257, [%rd6+144];
	xor.b32  	%r336, %r336, %r257;
	ld.global.u32 	%r258, [%rd6+148];
	xor.b32  	%r335, %r335, %r258;
	ld.global.u32 	%r259, [%rd6+152];
	xor.b32  	%r334, %r334, %r259;
	ld.global.u32 	%r260, [%rd6+156];
	xor.b32  	%r333, %r333, %r260;
$L__BB0_22:
	and.b32  	%r262, %r203, 256;
	setp.eq.s32 	%p12, %r262, 0;
	@%p12 bra 	$L__BB0_24;
	ld.global.u32 	%r263, [%rd6+160];
	xor.b32  	%r337, %r337, %r263;
	ld.global.u32 	%r264, [%rd6+164];
	xor.b32  	%r336, %r336, %r264;
	ld.global.u32 	%r265, [%rd6+168];
	xor.b32  	%r335, %r335, %r265;
	ld.global.u32 	%r266, [%rd6+172];
	xor.b32  	%r334, %r334, %r266;
	ld.global.u32 	%r267, [%rd6+176];
	xor.b32  	%r333, %r333, %r267;
$L__BB0_24:
	and.b32  	%r269, %r203, 512;
	setp.eq.s32 	%p13, %r269, 0;
	@%p13 bra 	$L__BB0_26;
	ld.global.u32 	%r270, [%rd6+180];
	xor.b32  	%r337, %r337, %r270;
	ld.global.u32 	%r271, [%rd6+184];
	xor.b32  	%r336, %r336, %r271;
	ld.global.u32 	%r272, [%rd6+188];
	xor.b32  	%r335, %r335, %r272;
	ld.global.u32 	%r273, [%rd6+192];
	xor.b32  	%r334, %r334, %r273;
	ld.global.u32 	%r274, [%rd6+196];
	xor.b32  	%r333, %r333, %r274;
$L__BB0_26:
	and.b32  	%r276, %r203, 1024;
	setp.eq.s32 	%p14, %r276, 0;
	@%p14 bra 	$L__BB0_28;
	ld.global.u32 	%r277, [%rd6+200];
	xor.b32  	%r337, %r337, %r277;
	ld.global.u32 	%r278, [%rd6+204];
	xor.b32  	%r336, %r336, %r278;
	ld.global.u32 	%r279, [%rd6+208];
	xor.b32  	%r335, %r335, %r279;
	ld.global.u32 	%r280, [%rd6+212];
	xor.b32  	%r334, %r334, %r280;
	ld.global.u32 	%r281, [%rd6+216];
	xor.b32  	%r333, %r333, %r281;
$L__BB0_28:
	and.b32  	%r283, %r203, 2048;
	setp.eq.s32 	%p15, %r283, 0;
	@%p15 bra 	$L__BB0_30;
	ld.global.u32 	%r284, [%rd6+220];
	xor.b32  	%r337, %r337, %r284;
	ld.global.u32 	%r285, [%rd6+224];
	xor.b32  	%r336, %r336, %r285;
	ld.global.u32 	%r286, [%rd6+228];
	xor.b32  	%r335, %r335, %r286;
	ld.global.u32 	%r287, [%rd6+232];
	xor.b32  	%r334, %r334, %r287;
	ld.global.u32 	%r288, [%rd6+236];
	xor.b32  	%r333, %r333, %r288;
$L__BB0_30:
	and.b32  	%r290, %r203, 4096;
	setp.eq.s32 	%p16, %r290, 0;
	@%p16 bra 	$L__BB0_32;
	ld.global.u32 	%r291, [%rd6+240];
	xor.b32  	%r337, %r337, %r291;
	ld.global.u32 	%r292, [%rd6+244];
	xor.b32  	%r336, %r336, %r292;
	ld.global.u32 	%r293, [%rd6+248];
	xor.b32  	%r335, %r335, %r293;
	ld.global.u32 	%r294, [%rd6+252];
	xor.b32  	%r334, %r334, %r294;
	ld.global.u32 	%r295, [%rd6+256];
	xor.b32  	%r333, %r333, %r295;
$L__BB0_32:
	and.b32  	%r297, %r203, 8192;
	setp.eq.s32 	%p17, %r297, 0;
	@%p17 bra 	$L__BB0_34;
	ld.global.u32 	%r298, [%rd6+260];
	xor.b32  	%r337, %r337, %r298;
	ld.global.u32 	%r299, [%rd6+264];
	xor.b32  	%r336, %r336, %r299;
	ld.global.u32 	%r300, [%rd6+268];
	xor.b32  	%r335, %r335, %r300;
	ld.global.u32 	%r301, [%rd6+272];
	xor.b32  	%r334, %r334, %r301;
	ld.global.u32 	%r302, [%rd6+276];
	xor.b32  	%r333, %r333, %r302;
$L__BB0_34:
	and.b32  	%r304, %r203, 16384;
	setp.eq.s32 	%p18, %r304, 0;
	@%p18 bra 	$L__BB0_36;
	ld.global.u32 	%r305, [%rd6+280];
	xor.b32  	%r337, %r337, %r305;
	ld.global.u32 	%r306, [%rd6+284];
	xor.b32  	%r336, %r336, %r306;
	ld.global.u32 	%r307, [%rd6+288];
	xor.b32  	%r335, %r335, %r307;
	ld.global.u32 	%r308, [%rd6+292];
	xor.b32  	%r334, %r334, %r308;
	ld.global.u32 	%r309, [%rd6+296];
	xor.b32  	%r333, %r333, %r309;
$L__BB0_36:
	and.b32  	%r311, %r203, 32768;
	setp.eq.s32 	%p19, %r311, 0;
	@%p19 bra 	$L__BB0_38;
	ld.global.u32 	%r312, [%rd6+300];
	xor.b32  	%r337, %r337, %r312;
	ld.global.u32 	%r313, [%rd6+304];
	xor.b32  	%r336, %r336, %r313;
	ld.global.u32 	%r314, [%rd6+308];
	xor.b32  	%r335, %r335, %r314;
	ld.global.u32 	%r315, [%rd6+312];
	xor.b32  	%r334, %r334, %r315;
	ld.global.u32 	%r316, [%rd6+316];
	xor.b32  	%r333, %r333, %r316;
$L__BB0_38:
	add.s32 	%r332, %r332, 16;
	setp.ne.s32 	%p20, %r332, 32;
	@%p20 bra 	$L__BB0_6;
	mad.lo.s32 	%r317, %r326, -31, %r11;
	add.s32 	%r326, %r317, 1;
	setp.ne.s32 	%p21, %r326, 5;
	@%p21 bra 	$L__BB0_5;
	st.global.u32 	[%rd2+4], %r337;
	st.global.u32 	[%rd2+8], %r336;
	st.global.u32 	[%rd2+12], %r335;
	st.global.u32 	[%rd2+16], %r334;
	st.global.u32 	[%rd2+20], %r333;
	add.s32 	%r320, %r320, 1;
	setp.lt.u32 	%p22, %r320, %r2;
	@%p22 bra 	$L__BB0_4;
$L__BB0_41:
	shr.u64 	%rd7, %rd18, 2;
	add.s32 	%r319, %r319, 1;
	setp.gt.u64 	%p23, %rd18, 3;
	mov.u64 	%rd18, %rd7;
	@%p23 bra 	$L__BB0_2;
$L__BB0_42:
	mov.b32 	%r318, 0;
	st.global.v2.u32 	[%rd2+24], {%r318, %r318};
	st.global.u32 	[%rd2+32], %r318;
	mov.b64 	%rd17, 0;
	st.global.u64 	[%rd2+40], %rd17;
	ret;

}
	// .globl	_Z20monteCarloSimulationPfiffffP17curandStateXORWOW
.visible .entry _Z20monteCarloSimulationPfiffffP17curandStateXORWOW(
	.param .u64 .ptr .align 1 _Z20monteCarloSimulationPfiffffP17curandStateXORWOW_param_0,
	.param .u32 _Z20monteCarloSimulationPfiffffP17curandStateXORWOW_param_1,
	.param .f32 _Z20monteCarloSimulationPfiffffP17curandStateXORWOW_param_2,
	.param .f32 _Z20monteCarloSimulationPfiffffP17curandStateXORWOW_param_3,
	.param .f32 _Z20monteCarloSimulationPfiffffP17curandStateXORWOW_param_4,
	.param .f32 _Z20monteCarloSimulationPfiffffP17curandStateXORWOW_param_5,
	.param .u64 .ptr .align 1 _Z20monteCarloSimulationPfiffffP17curandStateXORWOW_param_6
)
{
	.reg .pred 	%p<18>;
	.reg .b32 	%r<106>;
	.reg .b32 	%f<17>;
	.reg .b64 	%rd<17>;
	.reg .b64 	%fd<130>;

	ld.param.u64 	%rd4, [_Z20monteCarloSimulationPfiffffP17curandStateXORWOW_param_0];
	ld.param.u32 	%r41, [_Z20monteCarloSimulationPfiffffP17curandStateXORWOW_param_1];
	ld.param.f32 	%f4, [_Z20monteCarloSimulationPfiffffP17curandStateXORWOW_param_3];
	ld.param.f32 	%f5, [_Z20monteCarloSimulationPfiffffP17curandStateXORWOW_param_4];
	ld.param.f32 	%f6, [_Z20monteCarloSimulationPfiffffP17curandStateXORWOW_param_5];
	ld.param.u64 	%rd5, [_Z20monteCarloSimulationPfiffffP17curandStateXORWOW_param_6];
	cvta.to.global.u64 	%rd1, %rd4;
	mov.u32 	%r42, %ctaid.x;
	mov.u32 	%r1, %ntid.x;
	mov.u32 	%r43, %tid.x;
	mad.lo.s32 	%r92, %r42, %r1, %r43;
	div.rn.f32 	%f7, %f4, 0f437C0000;
	cvt.f64.f32 	%fd1, %f7;
	setp.ge.s32 	%p1, %r92, %r41;
	@%p1 bra 	$L__BB1_23;
	ld.param.f32 	%f15, [_Z20monteCarloSimulationPfiffffP17curandStateXORWOW_param_3];
	cvta.to.global.u64 	%rd2, %rd5;
	setp.gt.f32 	%p2, %f15, 0f00000000;
	cvt.f64.f32 	%fd35, %f5;
	cvt.f64.f32 	%fd2, %f6;
	mul.f64 	%fd36, %fd2, 0dBFE0000000000000;
	fma.rn.f64 	%fd3, %fd36, %fd2, %fd35;
	mov.u32 	%r44, %nctaid.x;
	mul.lo.s32 	%r3, %r1, %r44;
	@%p2 bra 	$L__BB1_2;
	bra.uni 	$L__BB1_22;
$L__BB1_2:
	mul.wide.s32 	%rd8, %r92, 48;
	add.s64 	%rd3, %rd2, %rd8;
	sqrt.rn.f64 	%fd37, %fd1;
	mul.f64 	%fd4, %fd37, %fd2;
	mul.f64 	%fd5, %fd3, %fd1;
	mov.b32 	%r45, 1127219200;
	mov.b32 	%r46, -2147483648;
	mov.b64 	%fd6, {%r46, %r45};
	mov.u64 	%rd11, __cudart_sin_cos_coeffs;
$L__BB1_3:
	ld.param.f32 	%f14, [_Z20monteCarloSimulationPfiffffP17curandStateXORWOW_param_2];
	cvt.f64.f32 	%fd122, %f14;
	ld.global.v2.u32 	{%r93, %r98}, [%rd3];
	ld.global.v2.u32 	{%r97, %r96}, [%rd3+8];
	ld.global.v2.u32 	{%r95, %r94}, [%rd3+16];
	mov.f64 	%fd121, 0d0000000000000000;
$L__BB1_4:
	mov.u32 	%r16, %r98;
	mov.u32 	%r15, %r97;
	mov.u32 	%r98, %r96;
	mov.u32 	%r97, %r95;
	mov.u32 	%r96, %r94;
	shr.u32 	%r47, %r16, 2;
	xor.b32  	%r48, %r47, %r16;
	shl.b32 	%r49, %r96, 4;
	shl.b32 	%r50, %r48, 1;
	xor.b32  	%r51, %r50, %r49;
	xor.b32  	%r52, %r51, %r48;
	xor.b32  	%r95, %r52, %r96;
	add.s32 	%r53, %r93, %r95;
	add.s32 	%r54, %r53, 362437;
	cvt.rn.f32.u32 	%f8, %r54;
	fma.rn.f32 	%f1, %f8, 0f2F800000, 0f2F000000;
	shr.u32 	%r55, %r15, 2;
	xor.b32  	%r56, %r55, %r15;
	st.global.v2.u32 	[%rd3+8], {%r97, %r96};
	shl.b32 	%r57, %r95, 4;
	shl.b32 	%r58, %r56, 1;
	xor.b32  	%r59, %r58, %r57;
	xor.b32  	%r60, %r59, %r56;
	xor.b32  	%r94, %r60, %r95;
	st.global.v2.u32 	[%rd3+16], {%r95, %r94};
	add.s32 	%r93, %r93, 724874;
	st.global.v2.u32 	[%rd3], {%r93, %r98};
	setp.leu.f32 	%p4, %f1, 0f00000000;
	mov.f64 	%fd128, 0d0000000000000000;
	@%p4 bra 	$L__BB1_17;
	cvt.f64.f32 	%fd123, %f1;
	{
	.reg .b32 %temp; 
	mov.b64 	{%temp, %r99}, %fd123;
	}
	{
	.reg .b32 %temp; 
	mov.b64 	{%r100, %temp}, %fd123;
	}
	setp.gt.s32 	%p5, %r99, 1048575;
	mov.b32 	%r101, -1023;
	@%p5 bra 	$L__BB1_7;
	mul.f64 	%fd123, %fd123, 0d4350000000000000;
	{
	.reg .b32 %temp; 
	mov.b64 	{%temp, %r99}, %fd123;
	}
	{
	.reg .b32 %temp; 
	mov.b64 	{%r100, %temp}, %fd123;
	}
	mov.b32 	%r101, -1077;
$L__BB1_7:
	add.s32 	%r63, %r99, -1;
	setp.lt.u32 	%p6, %r63, 2146435071;
	@%p6 bra 	$L__BB1_9;
	fma.rn.f64 	%fd40, %fd123, 0d7FF0000000000000, 0d7FF0000000000000;
	{
	.reg .b32 %temp; 
	mov.b64 	{%temp, %r64}, %fd123;
	}
	and.b32  	%r65, %r64, 2147483647;
	setp.eq.s32 	%p7, %r65, 0;
	selp.f64 	%fd125, 0dFFF0000000000000, %fd40, %p7;
	bra.uni 	$L__BB1_12;
$L__BB1_9:
	shr.u32 	%r66, %r99, 20;
	add.s32 	%r102, %r101, %r66;
	and.b32  	%r67, %r99, 1048575;
	or.b32  	%r68, %r67, 1072693248;
	mov.b64 	%fd124, {%r100, %r68};
	setp.lt.u32 	%p8, %r68, 1073127583;
	@%p8 bra 	$L__BB1_11;
	{
	.reg .b32 %temp; 
	mov.b64 	{%r69, %temp}, %fd124;
	}
	{
	.reg .b32 %temp; 
	mov.b64 	{%temp, %r70}, %fd124;
	}
	add.s32 	%r71, %r70, -1048576;
	mov.b64 	%fd124, {%r69, %r71};
	add.s32 	%r102, %r102, 1;
$L__BB1_11:
	add.f64 	%fd41, %fd124, 0dBFF0000000000000;
	add.f64 	%fd42, %fd124, 0d3FF0000000000000;
	rcp.approx.ftz.f64 	%fd43, %fd42;
	neg.f64 	%fd44, %fd42;
	fma.rn.f64 	%fd45, %fd44, %fd43, 0d3FF0000000000000;
	fma.rn.f64 	%fd46, %fd45, %fd45, %fd45;
	fma.rn.f64 	%fd47, %fd46, %fd43, %fd43;
	mul.f64 	%fd48, %fd41, %fd47;
	fma.rn.f64 	%fd49, %fd41, %fd47, %fd48;
	mul.f64 	%fd50, %fd49, %fd49;
	fma.rn.f64 	%fd51, %fd50, 0d3EB1380B3AE80F1E, 0d3ED0EE258B7A8B04;
	fma.rn.f64 	%fd52, %fd51, %fd50, 0d3EF3B2669F02676F;
	fma.rn.f64 	%fd53, %fd52, %fd50, 0d3F1745CBA9AB0956;
	fma.rn.f64 	%fd54, %fd53, %fd50, 0d3F3C71C72D1B5154;
	fma.rn.f64 	%fd55, %fd54, %fd50, 0d3F624924923BE72D;
	fma.rn.f64 	%fd56, %fd55, %fd50, 0d3F8999999999A3C4;
	fma.rn.f64 	%fd57, %fd56, %fd50, 0d3FB5555555555554;
	sub.f64 	%fd58, %fd41, %fd49;
	add.f64 	%fd59, %fd58, %fd58;
	neg.f64 	%fd60, %fd49;
	fma.rn.f64 	%fd61, %fd60, %fd41, %fd59;
	mul.f64 	%fd62, %fd47, %fd61;
	mul.f64 	%fd63, %fd50, %fd57;
	fma.rn.f64 	%fd64, %fd63, %fd49, %fd62;
	xor.b32  	%r72, %r102, -2147483648;
	mov.b32 	%r73, 1127219200;
	mov.b64 	%fd65, {%r72, %r73};
	sub.f64 	%fd66, %fd65, %fd6;
	fma.rn.f64 	%fd67, %fd66, 0d3FE62E42FEFA39EF, %fd49;
	fma.rn.f64 	%fd68, %fd66, 0dBFE62E42FEFA39EF, %fd67;
	sub.f64 	%fd69, %fd68, %fd49;
	sub.f64 	%fd70, %fd64, %fd69;
	fma.rn.f64 	%fd71, %fd66, 0d3C7ABC9E3B39803F, %fd70;
	add.f64 	%fd125, %fd67, %fd71;
$L__BB1_12:
	mov.f64 	%fd72, 0d0000000000000000;
	mov.f64 	%fd73, 0d7FF0000000000000;
	mul.rn.f64 	%fd127, %fd73, %fd72;
	mul.f64 	%fd20, %fd125, 0dC000000000000000;
	add.s32 	%r75, %r94, %r93;
	cvt.rn.f32.u32 	%f9, %r75;
	fma.rn.f32 	%f10, %f9, 0f2F800000, 0f2F000000;
	cvt.f64.f32 	%fd74, %f10;
	mul.f64 	%fd21, %fd74, 0d401921FB60000000;
	setp.eq.f64 	%p9, %fd21, 0d7FF0000000000000;
	mov.b32 	%r104, 1;
	@%p9 bra 	$L__BB1_16;
	mul.f64 	%fd75, %fd21, 0d3FE45F306DC9C883;
	cvt.rni.s32.f64 	%r103, %fd75;
	cvt.rn.f64.s32 	%fd76, %r103;
	fma.rn.f64 	%fd77, %fd76, 0dBFF921FB54442D18, %fd21;
	fma.rn.f64 	%fd78, %fd76, 0dBC91A62633145C00, %fd77;
	fma.rn.f64 	%fd127, %fd76, 0dB97B839A252049C0, %fd78;
	setp.ltu.f64 	%p10, %fd21, 0d41E0000000000000;
	@%p10 bra 	$L__BB1_15;
	{ // callseq 0, 0
	.param .b64 param0;
	st.param.f64 	[param0], %fd21;
	.param .align 16 .b8 retval0[16];
	call.uni (retval0), 
	__internal_trig_reduction_slowpathd, 
	(
	param0
	);
	ld.param.f64 	%fd127, [retval0];
	ld.param.b32 	%r103, [retval0+8];
	} // callseq 0
$L__BB1_15:
	add.s32 	%r104, %r103, 1;
$L__BB1_16:
	shl.b32 	%r77, %r104, 6;
	cvt.u64.u32 	%rd9, %r77;
	and.b64  	%rd10, %rd9, 64;
	add.s64 	%rd12, %rd11, %rd10;
	mul.rn.f64 	%fd80, %fd127, %fd127;
	and.b32  	%r78, %r104, 1;
	setp.eq.b32 	%p11, %r78, 1;
	selp.f64 	%fd81, 0dBDA8FF8320FD8164, 0d3DE5DB65F9785EBA, %p11;
	ld.global.nc.v2.f64 	{%fd82, %fd83}, [%rd12];
	fma.rn.f64 	%fd84, %fd81, %fd80, %fd82;
	fma.rn.f64 	%fd85, %fd84, %fd80, %fd83;
	ld.global.nc.v2.f64 	{%fd86, %fd87}, [%rd12+16];
	fma.rn.f64 	%fd88, %fd85, %fd80, %fd86;
	fma.rn.f64 	%fd89, %fd88, %fd80, %fd87;
	ld.global.nc.v2.f64 	{%fd90, %fd91}, [%rd12+32];
	fma.rn.f64 	%fd92, %fd89, %fd80, %fd90;
	fma.rn.f64 	%fd93, %fd92, %fd80, %fd91;
	fma.rn.f64 	%fd94, %fd93, %fd127, %fd127;
	fma.rn.f64 	%fd95, %fd93, %fd80, 0d3FF0000000000000;
	selp.f64 	%fd96, %fd95, %fd94, %p11;
	and.b32  	%r79, %r104, 2;
	setp.eq.s32 	%p12, %r79, 0;
	mov.f64 	%fd97, 0d0000000000000000;
	sub.f64 	%fd98, %fd97, %fd96;
	selp.f64 	%fd99, %fd96, %fd98, %p12;
	sqrt.rn.f64 	%fd100, %fd20;
	mul.f64 	%fd128, %fd100, %fd99;
$L__BB1_17:
	fma.rn.f64 	%fd28, %fd4, %fd128, %fd5;
	fma.rn.f64 	%fd101, %fd28, 0d3FF71547652B82FE, 0d4338000000000000;
	{
	.reg .b32 %temp; 
	mov.b64 	{%r35, %temp}, %fd101;
	}
	mov.f64 	%fd102, 0dC338000000000000;
	add.rn.f64 	%fd103, %fd101, %fd102;
	fma.rn.f64 	%fd104, %fd103, 0dBFE62E42FEFA39EF, %fd28;
	fma.rn.f64 	%fd105, %fd103, 0dBC7ABC9E3B39803F, %fd104;
	fma.rn.f64 	%fd106, %fd105, 0d3E5ADE1569CE2BDF, 0d3E928AF3FCA213EA;
	fma.rn.f64 	%fd107, %fd106, %fd105, 0d3EC71DEE62401315;
	fma.rn.f64 	%fd108, %fd107, %fd105, 0d3EFA01997C89EB71;
	fma.rn.f64 	%fd109, %fd108, %fd105, 0d3F2A01A014761F65;
	fma.rn.f64 	%fd110, %fd109, %fd105, 0d3F56C16C1852B7AF;
	fma.rn.f64 	%fd111, %fd110, %fd105, 0d3F81111111122322;
	fma.rn.f64 	%fd112, %fd111, %fd105, 0d3FA55555555502A1;
	fma.rn.f64 	%fd113, %fd112, %fd105, 0d3FC5555555555511;
	fma.rn.f64 	%fd114, %fd113, %fd105, 0d3FE000000000000B;
	fma.rn.f64 	%fd115, %fd114, %fd105, 0d3FF0000000000000;
	fma.rn.f64 	%fd116, %fd115, %fd105, 0d3FF0000000000000;
	{
	.reg .b32 %temp; 
	mov.b64 	{%r36, %temp}, %fd116;
	}
	{
	.reg .b32 %temp; 
	mov.b64 	{%temp, %r37}, %fd116;
	}
	shl.b32 	%r80, %r35, 20;
	add.s32 	%r81, %r80, %r37;
	mov.b64 	%fd129, {%r36, %r81};
	{
	.reg .b32 %temp; 
	mov.b64 	{%temp, %r82}, %fd28;
	}
	mov.b32 	%f11, %r82;
	abs.f32 	%f2, %f11;
	setp.lt.f32 	%p13, %f2, 0f4086232B;
	@%p13 bra 	$L__BB1_20;
	setp.lt.f64 	%p14, %fd28, 0d0000000000000000;
	add.f64 	%fd117, %fd28, 0d7FF0000000000000;
	selp.f64 	%fd129, 0d0000000000000000, %fd117, %p14;
	setp.geu.f32 	%p15, %f2, 0f40874800;
	@%p15 bra 	$L__BB1_20;
	shr.u32 	%r83, %r35, 31;
	add.s32 	%r84, %r35, %r83;
	shr.s32 	%r85, %r84, 1;
	shl.b32 	%r86, %r85, 20;
	add.s32 	%r87, %r37, %r86;
	mov.b64 	%fd118, {%r36, %r87};
	sub.s32 	%r88, %r35, %r85;
	shl.b32 	%r89, %r88, 20;
	add.s32 	%r90, %r89, 1072693248;
	mov.b32 	%r91, 0;
	mov.b64 	%fd119, {%r91, %r90};
	mul.f64 	%fd129, %fd119, %fd118;
$L__BB1_20:
	ld.param.f32 	%f16, [_Z20monteCarloSimulationPfiffffP17curandStateXORWOW_param_3];
	mul.f64 	%fd122, %fd122, %fd129;
	add.f64 	%fd121, %fd121, %fd1;
	cvt.f64.f32 	%fd120, %f16;
	setp.lt.f64 	%p16, %fd121, %fd120;
	@%p16 bra 	$L__BB1_4;
	ld.param.u64 	%rd16, [_Z20monteCarloSimulationPfiffffP17curandStateXORWOW_param_0];
	cvt.rn.f32.f64 	%f12, %fd122;
	cvta.to.global.u64 	%rd13, %rd16;
	mul.wide.s32 	%rd14, %r92, 4;
	add.s64 	%rd15, %rd13, %rd14;
	st.global.f32 	[%rd15], %f12;
	add.s32 	%r92, %r92, %r3;
	setp.lt.s32 	%p17, %r92, %r41;
	@%p17 bra 	$L__BB1_3;
	bra.uni 	$L__BB1_23;
$L__BB1_22:
	ld.param.f32 	%f13, [_Z20monteCarloSimulationPfiffffP17curandStateXORWOW_param_2];
	mul.wide.s32 	%rd6, %r92, 4;
	add.s64 	%rd7, %rd1, %rd6;
	st.global.f32 	[%rd7], %f13;
	add.s32 	%r92, %r92, %r3;
	setp.lt.s32 	%p3, %r92, %r41;
	@%p3 bra 	$L__BB1_22;
$L__BB1_23:
	ret;

}
.func  (.param .align 16 .b8 func_retval0[16]) __internal_trig_reduction_slowpathd(
	.param .b64 __internal_trig_reduction_slowpathd_param_0
)
{
	.local .align 8 .b8 	__local_depot2[40];
	.reg .b64 	%SP;
	.reg .b64 	%SPL;
	.reg .pred 	%p<10>;
	.reg .b32 	%r<47>;
	.reg .b64 	%rd<74>;
	.reg .b64 	%fd<5>;

	mov.u64 	%SPL, __local_depot2;
	ld.param.f64 	%fd4, [__internal_trig_reduction_slowpathd_param_0];
	add.u64 	%rd1, %SPL, 0;
	{
	.reg .b32 %temp; 
	mov.b64 	{%temp, %r1}, %fd4;
	}
	shr.u32 	%r2, %r1, 20;
	and.b32  	%r3, %r2, 2047;
	setp.eq.s32 	%p1, %r3, 2047;
	mov.b32 	%r46, 0;
	@%p1 bra 	$L__BB2_9;
	add.s32 	%r20, %r3, -1024;
	mov.b64 	%rd20, %fd4;
	shl.b64 	%rd2, %rd20, 11;
	shr.u32 	%r4, %r20, 6;
	sub.s32 	%r45, 15, %r4;
	sub.s32 	%r21, 19, %r4;
	setp.lt.u32 	%p2, %r20, 128;
	selp.b32 	%r6, 18, %r21, %p2;
	setp.ge.s32 	%p3, %r45, %r6;
	mov.b64 	%rd70, 0;
	@%p3 bra 	$L__BB2_4;
	add.s32 	%r23, %r6, %r4;
	neg.s32 	%r43, %r23;
	or.b64  	%rd3, %rd2, -9223372036854775808;
	mov.b64 	%rd70, 0;
	mov.b32 	%r42, 0;
	mov.u64 	%rd25, __cudart_i2opi_d;
	mov.u32 	%r44, %r45;
$L__BB2_3:
	.pragma "nounroll";
	mul.wide.s32 	%rd22, %r42, 8;
	add.s64 	%rd23, %rd1, %rd22;
	mul.wide.s32 	%rd24, %r44, 8;
	add.s64 	%rd26, %rd25, %rd24;
	ld.global.nc.u64 	%rd27, [%rd26];
	{
	.reg .u32 %r0, %r1, %r2, %r3, %alo, %ahi, %blo, %bhi, %clo, %chi;
	mov.b64 	{%alo,%ahi}, %rd27;
	mov.b64 	{%blo,%bhi}, %rd3;
	mov.b64 	{%clo,%chi}, %rd70;
	mad.lo.cc.u32 	%r0, %alo, %blo, %clo;
	madc.hi.cc.u32 	%r1, %alo, %blo, %chi;
	madc.hi.u32 	%r2, %alo, %bhi, 0;
	mad.lo.cc.u32 	%r1, %alo, %bhi, %r1;
	madc.hi.cc.u32 	%r2, %ahi, %blo, %r2;
	madc.hi.u32 	%r3, %ahi, %bhi, 0;
	mad.lo.cc.u32 	%r1, %ahi, %blo, %r1;
	madc.lo.cc.u32 	%r2, %ahi, %bhi, %r2;
	addc.u32 	%r3, %r3, 0;
	mov.b64 	%rd28, {%r0,%r1};
	mov.b64 	%rd70, {%r2,%r3};
	}
	st.local.u64 	[%rd23], %rd28;
	add.s32 	%r44, %r44, 1;
	add.s32 	%r43, %r43, 1;
	add.s32 	%r42, %r42, 1;
	setp.ne.s32 	%p4, %r43, -15;
	mov.u32 	%r45, %r6;
	@%p4 bra 	$L__BB2_3;
$L__BB2_4:
	cvt.s64.s32 	%rd29, %r45;
	cvt.u64.u32 	%rd30, %r4;
	add.s64 	%rd31, %rd30, %rd29;
	shl.b64 	%rd32, %rd31, 3;
	add.s64 	%rd33, %rd1, %rd32;
	st.local.u64 	[%rd33+-120], %rd70;
	and.b32  	%r15, %r2, 63;
	ld.local.u64 	%rd72, [%rd1+16];
	ld.local.u64 	%rd71, [%rd1+24];
	setp.eq.s32 	%p5, %r15, 0;
	@%p5 bra 	$L__BB2_6;
	shl.b64 	%rd34, %rd71, %r15;
	shr.u64 	%rd35, %rd72, 1;
	xor.b32  	%r24, %r15, 63;
	shr.u64 	%rd36, %rd35, %r24;
	or.b64  	%rd71, %rd34, %rd36;
	ld.local.u64 	%rd37, [%rd1+8];
	shl.b64 	%rd38, %rd72, %r15;
	shr.u64 	%rd39, %rd37, 1;
	shr.u64 	%rd40, %rd39, %r24;
	or.b64  	%rd72, %rd38, %rd40;
$L__BB2_6:
	and.b32  	%r25, %r1, -2147483648;
	shr.u64 	%rd41, %rd71, 62;
	cvt.u32.u64 	%r26, %rd41;
	mov.b64 	{%r27, %r28}, %rd71;
	mov.b64 	{%r29, %r30}, %rd72;
	shf.l.wrap.b32 	%r31, %r30, %r27, 2;
	shf.l.wrap.b32 	%r32, %r27, %r28, 2;
	mov.b64 	%rd42, {%r31, %r32};
	shl.b64 	%rd43, %rd72, 2;
	shr.u64 	%rd44, %rd42, 63;
	cvt.u32.u64 	%r33, %rd44;
	add.s32 	%r34, %r33, %r26;
	setp.eq.s32 	%p6, %r25, 0;
	neg.s32 	%r35, %r34;
	selp.b32 	%r46, %r34, %r35, %p6;
	setp.gt.s64 	%p7, %rd42, -1;
	mov.b64 	%rd45, 0;
	{
	.reg .u32 %r0, %r1, %r2, %r3, %a0, %a1, %a2, %a3, %b0, %b1, %b2, %b3;
	mov.b64 	{%a0,%a1}, %rd45;
	mov.b64 	{%a2,%a3}, %rd45;
	mov.b64 	{%b0,%b1}, %rd43;
	mov.b64 	{%b2,%b3}, %rd42;
	sub.cc.u32 	%r0, %a0, %b0;
	subc.cc.u32 	%r1, %a1, %b1;
	subc.cc.u32 	%r2, %a2, %b2;
	subc.u32 	%r3, %a3, %b3;
	mov.b64 	%rd46, {%r0,%r1};
	mov.b64 	%rd47, {%r2,%r3};
	}
	xor.b32  	%r36, %r25, -2147483648;
	selp.b64 	%rd73, %rd42, %rd47, %p7;
	selp.b64 	%rd14, %rd43, %rd46, %p7;
	selp.b32 	%r17, %r25, %r36, %p7;
	clz.b64 	%r37, %rd73;
	cvt.u64.u32 	%rd15, %r37;
	setp.eq.s32 	%p8, %r37, 0;
	@%p8 bra 	$L__BB2_8;
	cvt.u32.u64 	%r38, %rd15;
	and.b32  	%r39, %r38, 63;
	shl.b64 	%rd48, %rd73, %r39;
	shr.u64 	%rd49, %rd14, 1;
	not.b32 	%r40, %r38;
	and.b32  	%r41, %r40, 63;
	shr.u64 	%rd50, %rd49, %r41;
	or.b64  	%rd73, %rd48, %rd50;
$L__BB2_8:
	mov.b64 	%rd51, -3958705157555305931;
	{
	.reg .u32 %r0, %r1, %r2, %r3, %alo, %ahi, %blo, %bhi;
	mov.b64 	{%alo,%ahi}, %rd73;
	mov.b64 	{%blo,%bhi}, %rd51;
	mul.lo.u32 	%r0, %alo, %blo;
	mul.hi.u32 	%r1, %alo, %blo;
	mad.lo.cc.u32 	%r1, %alo, %bhi, %r1;
	madc.hi.u32 	%r2, %alo, %bhi, 0;
	mad.lo.cc.u32 	%r1, %ahi, %blo, %r1;
	madc.hi.cc.u32 	%r2, %ahi, %blo, %r2;
	madc.hi.u32 	%r3, %ahi, %bhi, 0;
	mad.lo.cc.u32 	%r2, %ahi, %bhi, %r2;
	addc.u32 	%r3, %r3, 0;
	mov.b64 	%rd52, {%r0,%r1};
	mov.b64 	%rd53, {%r2,%r3};
	}
	setp.gt.s64 	%p9, %rd53, 0;
	{
	.reg .u32 %r0, %r1, %r2, %r3, %a0, %a1, %a2, %a3, %b0, %b1, %b2, %b3;
	mov.b64 	{%a0,%a1}, %rd52;
	mov.b64 	{%a2,%a3}, %rd53;
	mov.b64 	{%b0,%b1}, %rd52;
	mov.b64 	{%b2,%b3}, %rd53;
	add.cc.u32 	%r0, %a0, %b0;
	addc.cc.u32 	%r1, %a1, %b1;
	addc.cc.u32 	%r2, %a2, %b2;
	addc.u32 	%r3, %a3, %b3;
	mov.b64 	%rd54, {%r0,%r1};
	mov.b64 	%rd55, {%r2,%r3};
	}
	selp.b64 	%rd56, %rd55, %rd53, %p9;
	selp.s64 	%rd57, -1, 0, %p9;
	sub.s64 	%rd58, %rd57, %rd15;
	cvt.u64.u32 	%rd59, %r17;
	shl.b64 	%rd60, %rd59, 32;
	add.s64 	%rd61, %rd56, 1;
	shr.u64 	%rd62, %rd61, 10;
	add.s64 	%rd63, %rd62, 1;
	shr.u64 	%rd64, %rd63, 1;
	shl.b64 	%rd65, %rd58, 52;
	add.s64 	%rd66, %rd65, %rd64;
	add.s64 	%rd67, %rd66, 4602678819172646912;
	or.b64  	%rd68, %rd67, %rd60;
	mov.b64 	%fd4, %rd68;
$L__BB2_9:
	st.param.f64 	[func_retval0], %fd4;
	st.param.b32 	[func_retval0+8], %r46;
	ret;

}


// ===== COMPILED SASS (sm_100) =====

	.target	sm_100

	.elftype	@"ET_EXEC"


//--------------------- .note.nv.tkinfo           --------------------------
	.section	.note.nv.tkinfo,"",@"SHT_NOTE"
	.sectionflags	@"SHF_NOTE_NV_TKINFO"
	.tkinfo
        /*0018*/ 	.word	0x00000002
        /*0030*/ 	.string	""
        /*0030*/ 	.string	"ptxas"
        /*0030*/ 	.string	"Cuda compilation tools, release 13.0, V13.0.88"
        /*0030*/ 	.string	"Build cuda_13.0.r13.0/compiler.36424714_0"
        /*0030*/ 	.string	"-arch sm_100 -m 64 "



//--------------------- .note.nv.cuinfo           --------------------------
	.section	.note.nv.cuinfo,"",@"SHT_NOTE"
	.sectionflags	@"SHF_NOTE_NV_CUINFO"
        /*0018*/ 	.short	0x0002
        /*001a*/ 	.short	0x0064
        /*001c*/ 	.short	0x0082
	.zero		2


//--------------------- .nv.info                  --------------------------
	.section	.nv.info,"",@"SHT_CUDA_INFO"
	.align	4


	//----- nvinfo : EIATTR_REGCOUNT
	.align		4
        /*0000*/ 	.byte	0x04, 0x2f
        /*0002*/ 	.short	(.L_12 - .L_11)
	.align		4
.L_11:
        /*0004*/ 	.word	index@(_Z19initRandomGeneratorP17curandStateXORWOWy)
        /*0008*/ 	.word	0x0000001f


	//----- nvinfo : EIATTR_FRAME_SIZE
	.align		4
.L_12:
        /*000c*/ 	.byte	0x04, 0x11
        /*000e*/ 	.short	(.L_14 - .L_13)
	.align		4
.L_13:
        /*0010*/ 	.word	index@(_Z19initRandomGeneratorP17curandStateXORWOWy)
        /*0014*/ 	.word	0x00000000


	//----- nvinfo : EIATTR_REGCOUNT
	.align		4
.L_14:
        /*0018*/ 	.byte	0x04, 0x2f
        /*001a*/ 	.short	(.L_16 - .L_15)
	.align		4
.L_15:
        /*001c*/ 	.word	index@(_Z20monteCarloSimulationPfiffffP17curandStateXORWOW)
        /*0020*/ 	.word	0x00000030


	//----- nvinfo : EIATTR_FRAME_SIZE
	.align		4
.L_16:
        /*0024*/ 	.byte	0x04, 0x11
        /*0026*/ 	.short	(.L_18 - .L_17)
	.align		4
.L_17:
        /*0028*/ 	.word	index@($_Z20monteCarloSimulationPfiffffP17curandStateXORWOW$__internal_trig_reduction_slowpathd)
        /*002c*/ 	.word	0x00000028


	//----- nvinfo : EIATTR_FRAME_SIZE
	.align		4
.L_18:
        /*0030*/ 	.byte	0x04, 0x11
        /*0032*/ 	.short	(.L_20 - .L_19)
	.align		4
.L_19:
        /*0034*/ 	.word	index@($__internal_1_$__cuda_sm3x_div_rn_noftz_f32_slowpath)
        /*0038*/ 	.word	0x00000028


	//----- nvinfo : EIATTR_FRAME_SIZE
	.align		4
.L_20:
        /*003c*/ 	.byte	0x04, 0x11
        /*003e*/ 	.short	(.L_22 - .L_21)
	.align		4
.L_21:
        /*0040*/ 	.word	index@($__internal_0_$__cuda_sm20_dsqrt_rn_f64_mediumpath_v1)
        /*0044*/ 	.word	0x00000028


	//----- nvinfo : EIATTR_FRAME_SIZE
	.align		4
.L_22:
        /*0048*/ 	.byte	0x04, 0x11
        /*004a*/ 	.short	(.L_24 - .L_23)
	.align		4
.L_23:
        /*004c*/ 	.word	index@(_Z20monteCarloSimulationPfiffffP17curandStateXORWOW)
        /*0050*/ 	.word	0x00000028


	//----- nvinfo : EIATTR_MIN_STACK_SIZE
	.align		4
.L_24:
        /*0054*/ 	.byte	0x04, 0x12
        /*0056*/ 	.short	(.L_26 - .L_25)
	.align		4
.L_25:
        /*0058*/ 	.word	index@(_Z20monteCarloSimulationPfiffffP17curandStateXORWOW)
        /*005c*/ 	.word	0x00000028


	//----- nvinfo : EIATTR_MIN_STACK_SIZE
	.align		4
.L_26:
        /*0060*/ 	.byte	0x04, 0x12
        /*0062*/ 	.short	(.L_28 - .L_27)
	.align		4
.L_27:
        /*0064*/ 	.word	index@(_Z19initRandomGeneratorP17curandStateXORWOWy)
        /*0068*/ 	.word	0x00000000
.L_28:


//--------------------- .nv.compat                --------------------------
	.section	.nv.compat,"",@"SHT_CUDA_COMPAT_INFO"
	.align	4
        /*0000*/ 	.byte	0x02, 0x09, 0x00, 0x00, 0x02, 0x02, 0x01, 0x00, 0x02, 0x05, 0x05, 0x00, 0x03, 0x07, 0x01, 0x01
        /*0010*/ 	.byte	0x02, 0x03, 0x00, 0x00, 0x02, 0x06, 0x01, 0x00, 0x04, 0x0b, 0x08, 0x00, 0x01, 0x00, 0x00, 0x00
        /*0020*/ 	.byte	0x00, 0x00, 0x00, 0x00


//--------------------- .nv.info._Z20monteCarloSimulationPfiffffP17curandStateXORWOW --------------------------
	.section	.nv.info._Z20monteCarloSimulationPfiffffP17curandStateXORWOW,"",@"SHT_CUDA_INFO"
	.sectionflags	@""
	.align	4


	//----- nvinfo : EIATTR_CUDA_API_VERSION
	.align		4
        /*0000*/ 	.byte	0x04, 0x37
        /*0002*/ 	.short	(.L_30 - .L_29)
.L_29:
        /*0004*/ 	.word	0x00000082


	//----- nvinfo : EIATTR_KPARAM_INFO
	.align		4
.L_30:
        /*0008*/ 	.byte	0x04, 0x17
        /*000a*/ 	.short	(.L_32 - .L_31)
.L_31:
        /*000c*/ 	.word	0x00000000
        /*0010*/ 	.short	0x0006
        /*0012*/ 	.short	0x0020
        /*0014*/ 	.byte	0x00, 0xf5, 0x21, 0x00


	//----- nvinfo : EIATTR_KPARAM_INFO
	.align		4
.L_32:
        /*0018*/ 	.byte	0x04, 0x17
        /*001a*/ 	.short	(.L_34 - .L_33)
.L_33:
        /*001c*/ 	.word	0x00000000
        /*0020*/ 	.short	0x0005
        /*0022*/ 	.short	0x0018
        /*0024*/ 	.byte	0x00, 0xf0, 0x11, 0x00


	//----- nvinfo : EIATTR_KPARAM_INFO
	.align		4
.L_34:
        /*0028*/ 	.byte	0x04, 0x17
        /*002a*/ 	.short	(.L_36 - .L_35)
.L_35:
        /*002c*/ 	.word	0x00000000
        /*0030*/ 	.short	0x0004
        /*0032*/ 	.short	0x0014
        /*0034*/ 	.byte	0x00, 0xf0, 0x11, 0x00


	//----- nvinfo : EIATTR_KPARAM_INFO
	.align		4
.L_36:
        /*0038*/ 	.byte	0x04, 0x17
        /*003a*/ 	.short	(.L_38 - .L_37)
.L_37:
        /*003c*/ 	.word	0x00000000
        /*0040*/ 	.short	0x0003
        /*0042*/ 	.short	0x0010
        /*0044*/ 	.byte	0x00, 0xf0, 0x11, 0x00


	//----- nvinfo : EIATTR_KPARAM_INFO
	.align		4
.L_38:
        /*0048*/ 	.byte	0x04, 0x17
        /*004a*/ 	.short	(.L_40 - .L_39)
.L_39:
        /*004c*/ 	.word	0x00000000
        /*0050*/ 	.short	0x0002
        /*0052*/ 	.short	0x000c
        /*0054*/ 	.byte	0x00, 0xf0, 0x11, 0x00


	//----- nvinfo : EIATTR_KPARAM_INFO
	.align		4
.L_40:
        /*0058*/ 	.byte	0x04, 0x17
        /*005a*/ 	.short	(.L_42 - .L_41)
.L_41:
        /*005c*/ 	.word	0x00000000
        /*0060*/ 	.short	0x0001
        /*0062*/ 	.short	0x0008
        /*0064*/ 	.byte	0x00, 0xf0, 0x11, 0x00


	//----- nvinfo : EIATTR_KPARAM_INFO
	.align		4
.L_42:
        /*0068*/ 	.byte	0x04, 0x17
        /*006a*/ 	.short	(.L_44 - .L_43)
.L_43:
        /*006c*/ 	.word	0x00000000
        /*0070*/ 	.short	0x0000
        /*0072*/ 	.short	0x0000
        /*0074*/ 	.byte	0x00, 0xf5, 0x21, 0x00


	//----- nvinfo : EIATTR_SPARSE_MMA_MASK
	.align		4
.L_44:
        /*0078*/ 	.byte	0x03, 0x50
        /*007a*/ 	.short	0x0000


	//----- nvinfo : EIATTR_MAXREG_COUNT
	.align		4
        /*007c*/ 	.byte	0x03, 0x1b
        /*007e*/ 	.short	0x00ff


	//----- nvinfo : EIATTR_MERCURY_ISA_VERSION
	.align		4
        /*0080*/ 	.byte	0x03, 0x5f
        /*0082*/ 	.short	0x0101


	//----- nvinfo : EIATTR_VRC_CTA_INIT_COUNT
	.align		4
        /*0084*/ 	.byte	0x02, 0x4a
	.zero		1
	.zero		1


	//----- nvinfo : EIATTR_EXIT_INSTR_OFFSETS
	.align		4
        /*0088*/ 	.byte	0x04, 0x1c
        /*008a*/ 	.short	(.L_46 - .L_45)


	//   ....[0]....
.L_45:
        /*008c*/ 	.word	0x00000140


	//   ....[1]....
        /*0090*/ 	.word	0x00000250


	//   ....[2]....
        /*0094*/ 	.word	0x00001660


	//----- nvinfo : EIATTR_CRS_STACK_SIZE
	.align		4
.L_46:
        /*0098*/ 	.byte	0x04, 0x1e
        /*009a*/ 	.short	(.L_48 - .L_47)
.L_47:
        /*009c*/ 	.word	0x00000000


	//----- nvinfo : EIATTR_CBANK_PARAM_SIZE
	.align		4
.L_48:
        /*00a0*/ 	.byte	0x03, 0x19
        /*00a2*/ 	.short	0x0028


	//----- nvinfo : EIATTR_PARAM_CBANK
	.align		4
        /*00a4*/ 	.byte	0x04, 0x0a
        /*00a6*/ 	.short	(.L_50 - .L_49)
	.align		4
.L_49:
        /*00a8*/ 	.word	index@(.nv.constant0._Z20monteCarloSimulationPfiffffP17curandStateXORWOW)
        /*00ac*/ 	.short	0x0380
        /*00ae*/ 	.short	0x0028


	//----- nvinfo : EIATTR_SW_WAR
	.align		4
.L_50:
        /*00b0*/ 	.byte	0x04, 0x36
        /*00b2*/ 	.short	(.L_52 - .L_51)
.L_51:
        /*00b4*/ 	.word	0x00000008
.L_52:


//--------------------- .nv.info._Z19initRandomGeneratorP17curandStateXORWOWy --------------------------
	.section	.nv.info._Z19initRandomGeneratorP17curandStateXORWOWy,"",@"SHT_CUDA_INFO"
	.sectionflags	@""
	.align	4


	//----- nvinfo : EIATTR_CUDA_API_VERSION
	.align		4
        /*0000*/ 	.byte	0x04, 0x37
        /*0002*/ 	.short	(.L_54 - .L_53)
.L_53:
        /*0004*/ 	.word	0x00000082


	//----- nvinfo : EIATTR_KPARAM_INFO
	.align		4
.L_54:
        /*0008*/ 	.byte	0x04, 0x17
        /*000a*/ 	.short	(.L_56 - .L_55)
.L_55:
        /*000c*/ 	.word	0x00000000
        /*0010*/ 	.short	0x0001
        /*0012*/ 	.short	0x0008
        /*0014*/ 	.byte	0x00, 0xf0, 0x21, 0x00


	//----- nvinfo : EIATTR_KPARAM_INFO
	.align		4
.L_56:
        /*0018*/ 	.byte	0x04, 0x17
        /*001a*/ 	.short	(.L_58 - .L_57)
.L_57:
        /*001c*/ 	.word	0x00000000
        /*0020*/ 	.short	0x0000
        /*0022*/ 	.short	0x0000
        /*0024*/ 	.byte	0x00, 0xf5, 0x21, 0x00


	//----- nvinfo : EIATTR_SPARSE_MMA_MASK
	.align		4
.L_58:
        /*0028*/ 	.byte	0x03, 0x50
        /*002a*/ 	.short	0x0000


	//----- nvinfo : EIATTR_MAXREG_COUNT
	.align		4
        /*002c*/ 	.byte	0x03, 0x1b
        /*002e*/ 	.short	0x00ff


	//----- nvinfo : EIATTR_MERCURY_ISA_VERSION
	.align		4
        /*0030*/ 	.byte	0x03, 0x5f
        /*0032*/ 	.short	0x0101


	//----- nvinfo : EIATTR_VRC_CTA_INIT_COUNT
	.align		4
        /*0034*/ 	.byte	0x02, 0x4a
	.zero		1
	.zero		1


	//----- nvinfo : EIATTR_EXIT_INSTR_OFFSETS
	.align		4
        /*0038*/ 	.byte	0x04, 0x1c
        /*003a*/ 	.short	(.L_60 - .L_59)


	//   ....[0]....
.L_59:
        /*003c*/ 	.word	0x00000ed0


	//----- nvinfo : EIATTR_CRS_STACK_SIZE
	.align		4
.L_60:
        /*0040*/ 	.byte	0x04, 0x1e
        /*0042*/ 	.short	(.L_62 - .L_61)
.L_61:
        /*0044*/ 	.word	0x00000000


	//----- nvinfo : EIATTR_CBANK_PARAM_SIZE
	.align		4
.L_62:
        /*0048*/ 	.byte	0x03, 0x19
        /*004a*/ 	.short	0x0010


	//----- nvinfo : EIATTR_PARAM_CBANK
	.align		4
        /*004c*/ 	.byte	0x04, 0x0a
        /*004e*/ 	.short	(.L_64 - .L_63)
	.align		4
.L_63:
        /*0050*/ 	.word	index@(.nv.constant0._Z19initRandomGeneratorP17curandStateXORWOWy)
        /*0054*/ 	.short	0x0380
        /*0056*/ 	.short	0x0010


	//----- nvinfo : EIATTR_SW_WAR
	.align		4
.L_64:
        /*0058*/ 	.byte	0x04, 0x36
        /*005a*/ 	.short	(.L_66 - .L_65)
.L_65:
        /*005c*/ 	.word	0x00000008
.L_66:


//--------------------- .nv.callgraph             --------------------------
	.section	.nv.callgraph,"",@"SHT_CUDA_CALLGRAPH"
	.align	4
	.sectionentsize	8
	.align		4
        /*0000*/ 	.word	0x00000000
	.align		4
        /*0004*/ 	.word	0xffffffff
	.align		4
        /*0008*/ 	.word	0x00000000
	.align		4
        /*000c*/ 	.word	0xfffffffe
	.align		4
        /*0010*/ 	.word	0x00000000
	.align		4
        /*0014*/ 	.word	0xfffffffd
	.align		4
        /*0018*/ 	.word	0x00000000
	.align		4
        /*001c*/ 	.word	0xfffffffc


//--------------------- .nv.constant4             --------------------------
	.section	.nv.constant4,"a",@progbits
	.align	8
	.align		8
.nv.constant4:
        /*0000*/ 	.dword	precalc_xorwow_matrix
	.align		8
        /*0008*/ 	.dword	precalc_xorwow_offset_matrix
	.align		8
        /*0010*/ 	.dword	mrg32k3aM1
	.align		8
        /*0018*/ 	.dword	mrg32k3aM2
	.align		8
        /*0020*/ 	.dword	mrg32k3aM1SubSeq
	.align		8
        /*0028*/ 	.dword	mrg32k3aM2SubSeq
	.align		8
        /*0030*/ 	.dword	mrg32k3aM1Seq
	.align		8
        /*0038*/ 	.dword	mrg32k3aM2Seq
	.align		8
        /*0040*/ 	.dword	__cudart_i2opi_d
	.align		8
        /*0048*/ 	.dword	__cudart_sin_cos_coeffs


//--------------------- .nv.constant3             --------------------------
	.section	.nv.constant3,"a",@progbits
	.align	8
.nv.constant3:
	.type		__cr_lgamma_table,@object
	.size		__cr_lgamma_table,(.L_8 - __cr_lgamma_table)
__cr_lgamma_table:
        /*0000*/ 	.byte	0x00, 0x00, 0x00, 0x00, 0x00, 0x00, 0x00, 0x00, 0x00, 0x00, 0x00, 0x00, 0x00, 0x00, 0x00, 0x00
        /*0010*/ 	.byte	0xef, 0x39, 0xfa, 0xfe, 0x42, 0x2e, 0xe6, 0x3f, 0x02, 0x20, 0x2a, 0xfa, 0x0b, 0xab, 0xfc, 0x3f
        /*0020*/ 	.byte	0xf9, 0x2c, 0x92, 0x7c, 0xa7, 0x6c, 0x09, 0x40, 0xc9, 0x79, 0x44, 0x3c, 0x64, 0x26, 0x13, 0x40
        /*0030*/ 	.byte	0xca, 0x01, 0xcf, 0x3a, 0x27, 0x51, 0x1a, 0x40, 0x30, 0xcc, 0x2d, 0xf3, 0xe1, 0x0c, 0x21, 0x40
        /*0040*/ 	.byte	0x0d, 0xb7, 0xfc, 0x82, 0x8e, 0x35, 0x25, 0x40
.L_8:


//--------------------- .text._Z20monteCarloSimulationPfiffffP17curandStateXORWOW --------------------------
	.section	.text._Z20monteCarloSimulationPfiffffP17curandStateXORWOW,"ax",@progbits
	.align	128
        .global         _Z20monteCarloSimulationPfiffffP17curandStateXORWOW
        .type           _Z20monteCarloSimulationPfiffffP17curandStateXORWOW,@function
        .size           _Z20monteCarloSimulationPfiffffP17curandStateXORWOW,(.L_x_49 - _Z20monteCarloSimulationPfiffffP17curandStateXORWOW)
        .other          _Z20monteCarloSimulationPfiffffP17curandStateXORWOW,@"STO_CUDA_ENTRY STV_DEFAULT"
_Z20monteCarloSimulationPfiffffP17curandStateXORWOW:
.text._Z20monteCarloSimulationPfiffffP17curandStateXORWOW:
[----:B------:R-:W0:Y:S08]  /*0000*/  LDC R1, c[0x0][0x37c] ;  /* 0x0000df00ff017b82 */ /* 0x000e300000000800 */
[----:B------:R-:W1:Y:S01]  /*0010*/  LDC R6, c[0x0][0x390] ;  /* 0x0000e400ff067b82 */ /* 0x000e620000000800 */
[----:B------:R-:W2:Y:S01]  /*0020*/  S2R R0, SR_TID.X ;  /* 0x0000000000007919 */ /* 0x000ea20000002100 */
[----:B------:R-:W-:-:S02]  /*0030*/  IMAD.MOV.U32 R5, RZ, RZ, 0x3b820821 ;  /* 0x3b820821ff057424 */ /* 0x000fc400078e00ff */
[----:B------:R-:W-:Y:S02]  /*0040*/  IMAD.MOV.U32 R2, RZ, RZ, 0x437c0000 ;  /* 0x437c0000ff027424 */ /* 0x000fe400078e00ff */
[----:B0-----:R-:W-:Y:S02]  /*0050*/  VIADD R1, R1, 0xffffffd8 ;  /* 0xffffffd801017836 */ /* 0x001fe40000000000 */
[----:B------:R-:W2:Y:S01]  /*0060*/  S2UR UR4, SR_CTAID.X ;  /* 0x00000000000479c3 */ /* 0x000ea20000002500 */
[----:B------:R-:W-:-:S04]  /*0070*/  FFMA R2, R5, -R2, 1 ;  /* 0x3f80000005027423 */ /* 0x000fc80000000802 */
[----:B------:R-:W-:-:S03]  /*0080*/  FFMA R2, R2, R5, 0.0039682541973888874054 ;  /* 0x3b82082102027423 */ /* 0x000fc60000000005 */
[----:B------:R-:W2:Y:S01]  /*0090*/  LDC R3, c[0x0][0x360] ;  /* 0x0000d800ff037b82 */ /* 0x000ea20000000800 */
[----:B-1----:R-:W0:Y:S01]  /*00a0*/  FCHK P0, R6, 252 ;  /* 0x437c000006007902 */ /* 0x002e220000000000 */
[----:B------:R-:W-:-:S04]  /*00b0*/  FFMA R5, R2, R6, RZ ;  /* 0x0000000602057223 */ /* 0x000fc800000000ff */
[----:B------:R-:W-:-:S04]  /*00c0*/  FFMA R4, R5, -252, R6 ;  /* 0xc37c000005047823 */ /* 0x000fc80000000006 */
[----:B------:R-:W-:Y:S01]  /*00d0*/  FFMA R34, R2, R4, R5 ;  /* 0x0000000402227223 */ /* 0x000fe20000000005 */
[----:B--2---:R-:W-:Y:S01]  /*00e0*/  IMAD R0, R3, UR4, R0 ;  /* 0x0000000403007c24 */ /* 0x004fe2000f8e0200 */
[----:B0-----:R-:W-:Y:S06]  /*00f0*/  @!P0 BRA `(.L_x_0) ;  /* 0x0000000000088947 */ /* 0x001fec0003800000 */
[----:B------:R-:W-:-:S07]  /*0100*/  MOV R10, 0x120 ;  /* 0x00000120000a7802 */ /* 0x000fce0000000f00 */
[----:B------:R-:W-:Y:S05]  /*0110*/  CALL.REL.NOINC `($__internal_1_$__cuda_sm3x_div_rn_noftz_f32_slowpath) ;  /* 0x0000001400fc7944 */ /* 0x000fea0003c00000 */
.L_x_0:
[----:B------:R-:W0:Y:S02]  /*0120*/  LDCU UR7, c[0x0][0x388] ;  /* 0x00007100ff0777ac */ /* 0x000e240008000800 */
[----:B0-----:R-:W-:-:S13]  /*0130*/  ISETP.GE.AND P0, PT, R0, UR7, PT ;  /* 0x0000000700007c0c */ /* 0x001fda000bf06270 */
[----:B------:R-:W-:Y:S05]  /*0140*/  @P0 EXIT ;  /* 0x000000000000094d */ /* 0x000fea0003800000 */
[----:B------:R-:W0:Y:S01]  /*0150*/  LDCU UR9, c[0x0][0x390] ;  /* 0x00007200ff0977ac */ /* 0x000e220008000800 */
[----:B------:R-:W1:Y:S01]  /*0160*/  F2F.F64.F32 R34, R34 ;  /* 0x0000002200227310 */ /* 0x000e620000201800 */
[----:B------:R-:W2:Y:S01]  /*0170*/  LDCU UR8, c[0x0][0x398] ;  /* 0x00007300ff0877ac */ /* 0x000ea20008000800 */
[----:B------:R-:W3:Y:S01]  /*0180*/  LDCU UR6, c[0x0][0x370] ;  /* 0x00006e00ff0677ac */ /* 0x000ee20008000800 */
[----:B------:R-:W4:Y:S01]  /*0190*/  LDCU.64 UR4, c[0x0][0x358] ;  /* 0x00006b00ff0477ac */ /* 0x000f220008000a00 */
[----:B0-----:R-:W-:-:S04]  /*01a0*/  FSETP.LT.AND P0, PT, RZ, UR9, PT ;  /* 0x00000009ff007c0b */ /* 0x001fc8000bf01000 */
[----:B--2---:R-:W0:Y:S01]  /*01b0*/  F2F.F64.F32 R30, UR8 ;  /* 0x00000008001e7d10 */ /* 0x004e220008201800 */
[----:B---3--:R-:W-:-:S08]  /*01c0*/  IMAD R3, R3, UR6, RZ ;  /* 0x0000000603037c24 */ /* 0x008fd0000f8e02ff */
[----:B-1--4-:R-:W-:Y:S05]  /*01d0*/  @P0 BRA `(.L_x_1) ;  /* 0x0000000000200947 */ /* 0x012fea0003800000 */
[----:B------:R-:W1:Y:S08]  /*01e0*/  LDC R9, c[0x0][0x38c] ;  /* 0x0000e300ff097b82 */ /* 0x000e700000000800 */
[----:B------:R-:W2:Y:S02]  /*01f0*/  LDC.64 R6, c[0x0][0x380] ;  /* 0x0000e000ff067b82 */ /* 0x000ea40000000a00 */
.L_x_2:
[----:B--2---:R-:W-:-:S04]  /*0200*/  IMAD.WIDE R4, R0, 0x4, R6 ;  /* 0x0000000400047825 */ /* 0x004fc800078e0206 */
[----:B------:R-:W-:Y:S01]  /*0210*/  IMAD.IADD R0, R3, 0x1, R0 ;  /* 0x0000000103007824 */ /* 0x000fe200078e0200 */
[----:B-1----:R3:W-:Y:S04]  /*0220*/  STG.E desc[UR4][R4.64], R9 ;  /* 0x0000000904007986 */ /* 0x0027e8000c101904 */
[----:B------:R-:W-:-:S13]  /*0230*/  ISETP.GE.AND P0, PT, R0, UR7, PT ;  /* 0x0000000700007c0c */ /* 0x000fda000bf06270 */
[----:B---3--:R-:W-:Y:S05]  /*0240*/  @!P0 BRA `(.L_x_2) ;  /* 0xfffffffc00ec8947 */ /* 0x008fea000383ffff */
[----:B------:R-:W-:Y:S05]  /*0250*/  EXIT ;  /* 0x000000000000794d */ /* 0x000fea0003800000 */
.L_x_1:
[----:B------:R-:W1:Y:S01]  /*0260*/  MUFU.RSQ64H R5, R35 ;  /* 0x0000002300057308 */ /* 0x000e620000001c00 */
[----:B------:R-:W-:Y:S01]  /*0270*/  VIADD R4, R35, 0xfcb00000 ;  /* 0xfcb0000023047836 */ /* 0x000fe20000000000 */
[----:B------:R-:W2:Y:S01]  /*0280*/  LDCU UR6, c[0x0][0x394] ;  /* 0x00007280ff0677ac */ /* 0x000ea20008000800 */
[----:B------:R-:W-:Y:S01]  /*0290*/  IMAD.MOV.U32 R8, RZ, RZ, 0x0 ;  /* 0x00000000ff087424 */ /* 0x000fe200078e00ff */
[----:B------:R-:W3:Y:S01]  /*02a0*/  LDC.64 R32, c[0x0][0x3a0] ;  /* 0x0000e800ff207b82 */ /* 0x000ee20000000a00 */
[----:B------:R-:W-:Y:S01]  /*02b0*/  IMAD.MOV.U32 R9, RZ, RZ, 0x3fd80000 ;  /* 0x3fd80000ff097424 */ /* 0x000fe200078e00ff */
[----:B------:R-:W-:Y:S01]  /*02c0*/  ISETP.GE.U32.AND P0, PT, R4, 0x7ca00000, PT ;  /* 0x7ca000000400780c */ /* 0x000fe20003f06070 */
[----:B-1----:R-:W-:Y:S01]  /*02d0*/  DMUL R6, R4, R4 ;  /* 0x0000000404067228 */ /* 0x002fe20000000000 */
[----:B--2---:R-:W1:Y:S07]  /*02e0*/  F2F.F64.F32 R28, UR6 ;  /* 0x00000006001c7d10 */ /* 0x004e6e0008201800 */
[----:B------:R-:W-:Y:S01]  /*02f0*/  DFMA R6, R34, -R6, 1 ;  /* 0x3ff000002206742b */ /* 0x000fe20000000806 */
[----:B---3--:R-:W-:-:S07]  /*0300*/  IMAD.WIDE R32, R0, 0x30, R32 ;  /* 0x0000003000207825 */ /* 0x008fce00078e0220 */
[----:B------:R-:W-:Y:S02]  /*0310*/  DFMA R8, R6, R8, 0.5 ;  /* 0x3fe000000608742b */ /* 0x000fe40000000008 */
[----:B------:R-:W-:-:S08]  /*0320*/  DMUL R6, R4, R6 ;  /* 0x0000000604067228 */ /* 0x000fd00000000000 */
[----:B------:R-:W-:Y:S02]  /*0330*/  DFMA R10, R8, R6, R4 ;  /* 0x00000006080a722b */ /* 0x000fe40000000004 */
[----:B0-----:R-:W-:-:S06]  /*0340*/  DMUL R6, R30, -0.5 ;  /* 0xbfe000001e067828 */ /* 0x001fcc0000000000 */
[----:B------:R-:W-:Y:S02]  /*0350*/  DMUL R20, R34, R10 ;  /* 0x0000000a22147228 */ /* 0x000fe40000000000 */
[----:B------:R-:W-:Y:S01]  /*0360*/  VIADD R9, R11, 0xfff00000 ;  /* 0xfff000000b097836 */ /* 0x000fe20000000000 */
[----:B-1----:R-:W-:Y:S01]  /*0370*/  DFMA R28, R30, R6, R28 ;  /* 0x000000061e1c722b */ /* 0x002fe2000000001c */
[----:B------:R-:W-:-:S04]  /*0380*/  IMAD.MOV.U32 R8, RZ, RZ, R10 ;  /* 0x000000ffff087224 */ /* 0x000fc800078e000a */
[----:B------:R-:W-:-:S08]  /*0390*/  DFMA R26, R20, -R20, R34 ;  /* 0x80000014141a722b */ /* 0x000fd00000000022 */
[----:B------:R-:W-:Y:S01]  /*03a0*/  DFMA R6, R26, R8, R20 ;  /* 0x000000081a06722b */ /* 0x000fe20000000014 */
[----:B------:R-:W-:Y:S10]  /*03b0*/  @!P0 BRA `(.L_x_3) ;  /* 0x0000000000248947 */ /* 0x000ff40003800000 */
[----:B------:R-:W-:Y:S01]  /*03c0*/  IMAD.MOV.U32 R22, RZ, RZ, R4 ;  /* 0x000000ffff167224 */ /* 0x000fe200078e0004 */
[----:B------:R-:W-:Y:S01]  /*03d0*/  MOV R16, 0x430 ;  /* 0x0000043000107802 */ /* 0x000fe20000000f00 */
[----:B------:R-:W-:Y:S02]  /*03e0*/  IMAD.MOV.U32 R2, RZ, RZ, R10 ;  /* 0x000000ffff027224 */ /* 0x000fe400078e000a */
[----:B------:R-:W-:Y:S02]  /*03f0*/  IMAD.MOV.U32 R23, RZ, RZ, R9 ;  /* 0x000000ffff177224 */ /* 0x000fe400078e0009 */
[----:B------:R-:W-:Y:S02]  /*0400*/  IMAD.MOV.U32 R4, RZ, RZ, R34 ;  /* 0x000000ffff047224 */ /* 0x000fe400078e0022 */
[----:B------:R-:W-:-:S07]  /*0410*/  IMAD.MOV.U32 R5, RZ, RZ, R35 ;  /* 0x000000ffff057224 */ /* 0x000fce00078e0023 */
[----:B------:R-:W-:Y:S05]  /*0420*/  CALL.REL.NOINC `($__internal_0_$__cuda_sm20_dsqrt_rn_f64_mediumpath_v1) ;  /* 0x0000001000907944 */ /* 0x000fea0003c00000 */
[----:B------:R-:W-:Y:S02]  /*0430*/  IMAD.MOV.U32 R6, RZ, RZ, R36 ;  /* 0x000000ffff067224 */ /* 0x000fe400078e0024 */
[----:B------:R-:W-:-:S07]  /*0440*/  IMAD.MOV.U32 R7, RZ, RZ, R37 ;  /* 0x000000ffff077224 */ /* 0x000fce00078e0025 */
.L_x_3:
[----:B------:R-:W-:Y:S01]  /*0450*/  DMUL R30, R30, R6 ;  /* 0x000000061e1e7228 */ /* 0x000fe20000000000 */
[----:B------:R-:W0:Y:S01]  /*0460*/  LDCU UR12, c[0x0][0x390] ;  /* 0x00007200ff0c77ac */ /* 0x000e220008000800 */
[----:B------:R-:W-:Y:S01]  /*0470*/  DMUL R28, R34, R28 ;  /* 0x0000001c221c7228 */ /* 0x000fe20000000000 */
[----:B------:R-:W1:Y:S10]  /*0480*/  LDCU.64 UR10, c[0x4][0x48] ;  /* 0x01000900ff0a77ac */ /* 0x000e740008000a00 */
.L_x_17:
[----:B------:R2:W5:Y:S01]  /*0490*/  LDG.E.64 R14, desc[UR4][R32.64] ;  /* 0x00000004200e7981 */ /* 0x000562000c1e1b00 */
[----:B------:R-:W3:Y:S03]  /*04a0*/  LDCU UR6, c[0x0][0x38c] ;  /* 0x00007180ff0677ac */ /* 0x000ee60008000800 */
[----:B------:R2:W5:Y:S04]  /*04b0*/  LDG.E.64 R12, desc[UR4][R32.64+0x8] ;  /* 0x00000804200c7981 */ /* 0x000568000c1e1b00 */
[----:B------:R2:W5:Y:S01]  /*04c0*/  LDG.E.64 R10, desc[UR4][R32.64+0x10] ;  /* 0x00001004200a7981 */ /* 0x000562000c1e1b00 */
[----:B------:R-:W-:Y:S01]  /*04d0*/  CS2R R6, SRZ ;  /* 0x0000000000067805 */ /* 0x000fe2000001ff00 */
[----:B--23--:R-:W3:Y:S06]  /*04e0*/  F2F.F64.F32 R8, UR6 ;  /* 0x0000000600087d10 */ /* 0x00ceec0008201800 */
.L_x_16:
[----:B-----5:R-:W-:Y:S01]  /*04f0*/  SHF.R.U32.HI R2, RZ, 0x2, R15 ;  /* 0x00000002ff027819 */ /* 0x020fe2000001160f */
[----:B------:R-:W-:Y:S01]  /*0500*/  IMAD.SHL.U32 R5, R11, 0x10, RZ ;  /* 0x000000100b057824 */ /* 0x000fe200078e00ff */
[----:B------:R-:W-:Y:S01]  /*0510*/  BSSY.RECONVERGENT B0, `(.L_x_4) ;  /* 0x00000ca000007945 */ /* 0x000fe20003800200 */
[----:B------:R-:W-:Y:S01]  /*0520*/  IMAD.MOV.U32 R19, RZ, RZ, R13 ;  /* 0x000000ffff137224 */ /* 0x000fe200078e000d */
[----:B------:R-:W-:Y:S01]  /*0530*/  LOP3.LUT R2, R2, R15, RZ, 0x3c, !PT ;  /* 0x0000000f02027212 */ /* 0x000fe200078e3cff */
[----:B------:R-:W-:Y:S01]  /*0540*/  IMAD.MOV.U32 R23, RZ, RZ, 0x2f800000 ;  /* 0x2f800000ff177424 */ /* 0x000fe200078e00ff */
[----:B------:R-:W-:Y:S01]  /*0550*/  SHF.R.U32.HI R15, RZ, 0x2, R12 ;  /* 0x00000002ff0f7819 */ /* 0x000fe2000001160c */
[----:B------:R2:W-:Y:S02]  /*0560*/  STG.E.64 desc[UR4][R32.64+0x8], R10 ;  /* 0x0000080a20007986 */ /* 0x0005e4000c101b04 */
[----:B------:R-:W-:Y:S01]  /*0570*/  IMAD.SHL.U32 R4, R2, 0x2, RZ ;  /* 0x0000000202047824 */ /* 0x000fe200078e00ff */
[----:B------:R-:W-:Y:S01]  /*0580*/  LOP3.LUT R15, R15, R12, RZ, 0x3c, !PT ;  /* 0x0000000c0f0f7212 */ /* 0x000fe200078e3cff */
[----:B------:R-:W-:-:S03]  /*0590*/  IMAD.MOV.U32 R12, RZ, RZ, R10 ;  /* 0x000000ffff0c7224 */ /* 0x000fc600078e000a */
[----:B------:R-:W-:Y:S01]  /*05a0*/  LOP3.LUT R4, R2, R4, R5, 0x96, !PT ;  /* 0x0000000402047212 */ /* 0x000fe200078e9605 */
[----:B------:R-:W-:-:S03]  /*05b0*/  IMAD.SHL.U32 R5, R15, 0x2, RZ ;  /* 0x000000020f057824 */ /* 0x000fc600078e00ff */
[----:B------:R-:W-:-:S04]  /*05c0*/  LOP3.LUT R16, R4, R11, RZ, 0x3c, !PT ;  /* 0x0000000b04107212 */ /* 0x000fc800078e3cff */
[--C-:B------:R-:W-:Y:S01]  /*05d0*/  IADD3 R2, PT, PT, R14, 0x587c5, R16.reuse ;  /* 0x000587c50e027810 */ /* 0x100fe20007ffe010 */
[----:B------:R-:W-:Y:S02]  /*05e0*/  IMAD.SHL.U32 R4, R16, 0x10, RZ ;  /* 0x0000001010047824 */ /* 0x000fe400078e00ff */
[----:B------:R-:W-:Y:S01]  /*05f0*/  VIADD R14, R14, 0xb0f8a ;  /* 0x000b0f8a0e0e7836 */ /* 0x000fe20000000000 */
[----:B------:R-:W-:Y:S01]  /*0600*/  I2FP.F32.U32 R2, R2 ;  /* 0x0000000200027245 */ /* 0x000fe20000201000 */
[----:B--2---:R-:W-:Y:S01]  /*0610*/  IMAD.MOV.U32 R10, RZ, RZ, R16 ;  /* 0x000000ffff0a7224 */ /* 0x004fe200078e0010 */
[----:B------:R-:W-:Y:S01]  /*0620*/  LOP3.LUT R5, R15, R5, R4, 0x96, !PT ;  /* 0x000000050f057212 */ /* 0x000fe200078e9604 */
[----:B------:R-:W-:Y:S02]  /*0630*/  IMAD.MOV.U32 R18, RZ, RZ, R14 ;  /* 0x000000ffff127224 */ /* 0x000fe400078e000e */
[----:B------:R-:W-:Y:S01]  /*0640*/  FFMA R22, R2, R23, 1.1641532182693481445e-10 ;  /* 0x2f00000002167423 */ /* 0x000fe20000000017 */
[----:B------:R-:W-:Y:S01]  /*0650*/  LOP3.LUT R17, R5, R16, RZ, 0x3c, !PT ;  /* 0x0000001005117212 */ /* 0x000fe200078e3cff */
[----:B------:R-:W-:Y:S01]  /*0660*/  IMAD.MOV.U32 R15, RZ, RZ, R13 ;  /* 0x000000ffff0f7224 */ /* 0x000fe200078e000d */
[----:B------:R2:W-:Y:S01]  /*0670*/  STG.E.64 desc[UR4][R32.64], R18 ;  /* 0x0000001220007986 */ /* 0x0005e2000c101b04 */
[----:B------:R-:W-:Y:S01]  /*0680*/  IMAD.MOV.U32 R13, RZ, RZ, R11 ;  /* 0x000000ffff0d7224 */ /* 0x000fe200078e000b */
[----:B------:R-:W-:-:S02]  /*0690*/  FSETP.GT.AND P0, PT, R22, RZ, PT ;  /* 0x000000ff1600720b */ /* 0x000fc40003f04000 */
[----:B------:R-:W-:Y:S01]  /*06a0*/  CS2R R4, SRZ ;  /* 0x0000000000047805 */ /* 0x000fe2000001ff00 */
[----:B------:R2:W-:Y:S01]  /*06b0*/  STG.E.64 desc[UR4][R32.64+0x10], R16 ;  /* 0x0000101020007986 */ /* 0x0005e2000c101b04 */
[----:B------:R-:W-:-:S09]  /*06c0*/  IMAD.MOV.U32 R11, RZ, RZ, R17 ;  /* 0x000000ffff0b7224 */ /* 0x000fd200078e0011 */
[----:B------:R-:W-:Y:S05]  /*06d0*/  @!P0 BRA `(.L_x_5) ;  /* 0x0000000800b48947 */ /* 0x000fea0003800000 */
[----:B--2---:R-:W2:Y:S01]  /*06e0*/  F2F.F64.F32 R16, R22 ;  /* 0x0000001600107310 */ /* 0x004ea20000201800 */
[----:B------:R-:W-:Y:S01]  /*06f0*/  BSSY.RECONVERGENT B1, `(.L_x_6) ;  /* 0x0000056000017945 */ /* 0x000fe20003800200 */
[----:B--2---:R-:W-:Y:S01]  /*0700*/  ISETP.GT.AND P0, PT, R17, 0xfffff, PT ;  /* 0x000fffff1100780c */ /* 0x004fe20003f04270 */
[----:B------:R-:W-:Y:S02]  /*0710*/  IMAD.MOV.U32 R18, RZ, RZ, R16 ;  /* 0x000000ffff127224 */ /* 0x000fe400078e0010 */
[----:B------:R-:W-:-:S10]  /*0720*/  IMAD.MOV.U32 R19, RZ, RZ, R17 ;  /* 0x000000ffff137224 */ /* 0x000fd400078e0011 */
[----:B------:R-:W-:-:S10]  /*0730*/  @!P0 DMUL R18, R18, 1.80143985094819840000e+16 ;  /* 0x4350000012128828 */ /* 0x000fd40000000000 */
[----:B------:R-:W-:Y:S02]  /*0740*/  @!P0 IMAD.MOV.U32 R17, RZ, RZ, R19 ;  /* 0x000000ffff118224 */ /* 0x000fe400078e0013 */
[----:B------:R-:W-:Y:S02]  /*0750*/  @!P0 IMAD.MOV.U32 R16, RZ, RZ, R18 ;  /* 0x000000ffff108224 */ /* 0x000fe400078e0012 */
[----:B------:R-:W-:-:S05]  /*0760*/  VIADD R2, R17, 0xffffffff ;  /* 0xffffffff11027836 */ /* 0x000fca0000000000 */
[----:B------:R-:W-:Y:S01]  /*0770*/  ISETP.GE.U32.AND P1, PT, R2, 0x7fefffff, PT ;  /* 0x7fefffff0200780c */ /* 0x000fe20003f26070 */
[----:B------:R-:W-:-:S05]  /*0780*/  IMAD.IADD R2, R14, 0x1, R11 ;  /* 0x000000010e027824 */ /* 0x000fca00078e020b */
[----:B------:R-:W-:-:S05]  /*0790*/  I2FP.F32.U32 R2, R2 ;  /* 0x0000000200027245 */ /* 0x000fca0000201000 */
[----:B------:R-:W-:Y:S01]  /*07a0*/  FFMA R4, R2, R23, 1.1641532182693481445e-10 ;  /* 0x2f00000002047423 */ /* 0x000fe20000000017 */
[----:B------:R-:W-:Y:S01]  /*07b0*/  IMAD.MOV.U32 R2, RZ, RZ, -0x3ff ;  /* 0xfffffc01ff027424 */ /* 0x000fe200078e00ff */
[----:B------:R-:W-:Y:S01]  /*07c0*/  @P1 LOP3.LUT P2, RZ, R19, 0x7fffffff, RZ, 0xc0, !PT ;  /* 0x7fffffff13ff1812 */ /* 0x000fe2000784c0ff */
[----:B------:R-:W-:Y:S02]  /*07d0*/  @P1 IMAD.MOV.U32 R20, RZ, RZ, 0x0 ;  /* 0x00000000ff141424 */ /* 0x000fe400078e00ff */
[----:B------:R-:W-:Y:S01]  /*07e0*/  @P1 IMAD.MOV.U32 R21, RZ, RZ, 0x7ff00000 ;  /* 0x7ff00000ff151424 */ /* 0x000fe200078e00ff */
[----:B------:R-:W2:Y:S01]  /*07f0*/  F2F.F64.F32 R4, R4 ;  /* 0x0000000400047310 */ /* 0x000ea20000201800 */
[----:B------:R-:W-:-:S04]  /*0800*/  @!P0 IMAD.MOV.U32 R2, RZ, RZ, -0x435 ;  /* 0xfffffbcbff028424 */ /* 0x000fc800078e00ff */
[----:B------:R-:W-:-:S10]  /*0810*/  @P1 DFMA R20, R18, R20, +INF ;  /* 0x7ff000001214142b */ /* 0x000fd40000000014 */
[----:B------:R-:W-:Y:S02]  /*0820*/  @P1 FSEL R20, R20, RZ, P2 ;  /* 0x000000ff14141208 */ /* 0x000fe40001000000 */
[----:B------:R-:W-:Y:S01]  /*0830*/  @P1 FSEL R21, R21, -QNAN , P2 ;  /* 0xfff0000015151808 */ /* 0x000fe20001000000 */
[----:B--2---:R-:W-:Y:S06]  /*0840*/  @P1 BRA `(.L_x_7) ;  /* 0x0000000400001947 */ /* 0x004fec0003800000 */
[----:B------:R-:W-:Y:S01]  /*0850*/  LOP3.LUT R18, R17, 0xfffff, RZ, 0xc0, !PT ;  /* 0x000fffff11127812 */ /* 0x000fe200078ec0ff */
[----:B------:R-:W-:Y:S01]  /*0860*/  IMAD.MOV.U32 R20, RZ, RZ, RZ ;  /* 0x000000ffff147224 */ /* 0x000fe200078e00ff */
[----:B------:R-:W-:Y:S01]  /*0870*/  UMOV UR6, 0x3ae80f1e ;  /* 0x3ae80f1e00067882 */ /* 0x000fe20000000000 */
[----:B------:R-:W-:Y:S01]  /*0880*/  IMAD.MOV.U32 R36, RZ, RZ, -0x748574fc ;  /* 0x8b7a8b04ff247424 */ /* 0x000fe200078e00ff */
[----:B------:R-:W-:Y:S01]  /*0890*/  LOP3.LUT R19, R18, 0x3ff00000, RZ, 0xfc, !PT ;  /* 0x3ff0000012137812 */ /* 0x000fe200078efcff */
[----:B------:R-:W-:Y:S01]  /*08a0*/  IMAD.MOV.U32 R18, RZ, RZ, R16 ;  /* 0x000000ffff127224 */ /* 0x000fe200078e0010 */
[----:B------:R-:W-:Y:S01]  /*08b0*/  UMOV UR7, 0x3eb1380b ;  /* 0x3eb1380b00077882 */ /* 0x000fe20000000000 */
[----:B------:R-:W-:Y:S01]  /*08c0*/  IMAD.MOV.U32 R37, RZ, RZ, 0x3ed0ee25 ;  /* 0x3ed0ee25ff257424 */ /* 0x000fe200078e00ff */
[----:B------:R-:W-:Y:S01]  /*08d0*/  ISETP.GE.U32.AND P0, PT, R19, 0x3ff6a09f, PT ;  /* 0x3ff6a09f1300780c */ /* 0x000fe20003f06070 */
[----:B------:R-:W-:Y:S01]  /*08e0*/  IMAD.MOV.U32 R39, RZ, RZ, 0x43300000 ;  /* 0x43300000ff277424 */ /* 0x000fe200078e00ff */
[----:B------:R-:W-:Y:S01]  /*08f0*/  LEA.HI R2, R17, R2, RZ, 0xc ;  /* 0x0000000211027211 */ /* 0x000fe200078f60ff */
[----:B------:R-:W-:Y:S01]  /*0900*/  UMOV UR8, 0x80000000 ;  /* 0x8000000000087882 */ /* 0x000fe20000000000 */
[----:B------:R-:W-:-:S09]  /*0910*/  UMOV UR9, 0x43300000 ;  /* 0x4330000000097882 */ /* 0x000fd20000000000 */
[----:B------:R-:W-:Y:S02]  /*0920*/  @P0 VIADD R21, R19, 0xfff00000 ;  /* 0xfff0000013150836 */ /* 0x000fe40000000000 */
[----:B------:R-:W-:Y:S02]  /*0930*/  @P0 VIADD R2, R2, 0x1 ;  /* 0x0000000102020836 */ /* 0x000fe40000000000 */
[----:B------:R-:W-:-:S03]  /*0940*/  @P0 IMAD.MOV.U32 R19, RZ, RZ, R21 ;  /* 0x000000ffff130224 */ /* 0x000fc600078e0015 */
[----:B------:R-:W-:-:S03]  /*0950*/  LOP3.LUT R38, R2, 0x80000000, RZ, 0x3c, !PT ;  /* 0x8000000002267812 */ /* 0x000fc600078e3cff */
[C---:B------:R-:W-:Y:S02]  /*0960*/  DADD R26, R18.reuse, 1 ;  /* 0x3ff00000121a7429 */ /* 0x040fe40000000000 */
[----:B------:R-:W-:-:S04]  /*0970*/  DADD R18, R18, -1 ;  /* 0xbff0000012127429 */ /* 0x000fc80000000000 */
[----:B------:R-:W2:Y:S02]  /*0980*/  MUFU.RCP64H R21, R27 ;  /* 0x0000001b00157308 */ /* 0x000ea40000001800 */
[----:B--2---:R-:W-:-:S08]  /*0990*/  DFMA R22, -R26, R20, 1 ;  /* 0x3ff000001a16742b */ /* 0x004fd00000000114 */
[----:B------:R-:W-:-:S08]  /*09a0*/  DFMA R22, R22, R22, R22 ;  /* 0x000000161616722b */ /* 0x000fd00000000016 */
[----:B------:R-:W-:-:S08]  /*09b0*/  DFMA R20, R20, R22, R20 ;  /* 0x000000161414722b */ /* 0x000fd00000000014 */
[----:B------:R-:W-:-:S08]  /*09c0*/  DMUL R22, R18, R20 ;  /* 0x0000001412167228 */ /* 0x000fd00000000000 */
[----:B------:R-:W-:-:S08]  /*09d0*/  DFMA R22, R18, R20, R22 ;  /* 0x000000141216722b */ /* 0x000fd00000000016 */
[----:B------:R-:W-:Y:S02]  /*09e0*/  DMUL R24, R22, R22 ;  /* 0x0000001616187228 */ /* 0x000fe40000000000 */
[----:B------:R-:W-:-:S06]  /*09f0*/  DADD R16, R18, -R22 ;  /* 0x0000000012107229 */ /* 0x000fcc0000000816 */
[----:B------:R-:W-:Y:S01]  /*0a00*/  DFMA R26, R24, UR6, R36 ;  /* 0x00000006181a7c2b */ /* 0x000fe20008000024 */
[----:B------:R-:W-:Y:S01]  /*0a10*/  UMOV UR6, 0x9f02676f ;  /* 0x9f02676f00067882 */ /* 0x000fe20000000000 */
[----:B------:R-:W-:Y:S01]  /*0a20*/  UMOV UR7, 0x3ef3b266 ;  /* 0x3ef3b26600077882 */ /* 0x000fe20000000000 */
[----:B------:R-:W-:Y:S02]  /*0a30*/  DADD R36, R16, R16 ;  /* 0x0000000010247229 */ /* 0x000fe40000000010 */
[----:B------:R-:W-:Y:S01]  /*0a40*/  DADD R16, R38, -UR8 ;  /* 0x8000000826107e29 */ /* 0x000fe20008000000 */
[----:B------:R-:W-:Y:S01]  /*0a50*/  UMOV UR8, 0xfefa39ef ;  /* 0xfefa39ef00087882 */ /* 0x000fe20000000000 */
[----:B------:R-:W-:Y:S01]  /*0a60*/  UMOV UR9, 0x3fe62e42 ;  /* 0x3fe62e4200097882 */ /* 0x000fe20000000000 */
[----:B------:R-:W-:Y:S01]  /*0a70*/  DFMA R26, R24, R26, UR6 ;  /* 0x00000006181a7e2b */ /* 0x000fe2000800001a */
[----:B------:R-:W-:Y:S01]  /*0a80*/  UMOV UR6, 0xa9ab0956 ;  /* 0xa9ab095600067882 */ /* 0x000fe20000000000 */
[----:B------:R-:W-:Y:S01]  /*0a90*/  UMOV UR7, 0x3f1745cb ;  /* 0x3f1745cb00077882 */ /* 0x000fe20000000000 */
[----:B------:R-:W-:-:S02]  /*0aa0*/  DFMA R36, R18, -R22, R36 ;  /* 0x800000161224722b */ /* 0x000fc40000000024 */
[----:B------:R-:W-:-:S03]  /*0ab0*/  DFMA R18, R16, UR8, R22 ;  /* 0x0000000810127c2b */ /* 0x000fc60008000016 */
[----:B------:R-:W-:Y:S01]  /*0ac0*/  DFMA R26, R24, R26, UR6 ;  /* 0x00000006181a7e2b */ /* 0x000fe2000800001a */
[----:B------:R-:W-:Y:S01]  /*0ad0*/  UMOV UR6, 0x2d1b5154 ;  /* 0x2d1b515400067882 */ /* 0x000fe20000000000 */
[----:B------:R-:W-:Y:S01]  /*0ae0*/  UMOV UR7, 0x3f3c71c7 ;  /* 0x3f3c71c700077882 */ /* 0x000fe20000000000 */
[----:B------:R-:W-:-:S05]  /*0af0*/  DMUL R36, R20, R36 ;  /* 0x0000002414247228 */ /* 0x000fca0000000000 */
[----:B------:R-:W-:Y:S01]  /*0b00*/  DFMA R26, R24, R26, UR6 ;  /* 0x00000006181a7e2b */ /* 0x000fe2000800001a */
[----:B------:R-:W-:Y:S01]  /*0b10*/  UMOV UR6, 0x923be72d ;  /* 0x923be72d00067882 */ /* 0x000fe20000000000 */
[----:B------:R-:W-:-:S06]  /*0b20*/  UMOV UR7, 0x3f624924 ;  /* 0x3f62492400077882 */ /* 0x000fcc0000000000 */
        /* <DEDUP_REMOVED lines=8> */
[----:B------:R-:W-:Y:S02]  /*0bb0*/  UMOV UR7, 0x3fe62e42 ;  /* 0x3fe62e4200077882 */ /* 0x000fe40000000000 */
[----:B------:R-:W-:Y:S01]  /*0bc0*/  DFMA R38, R16, -UR6, R18 ;  /* 0x8000000610267c2b */ /* 0x000fe20008000012 */
[----:B------:R-:W-:Y:S01]  /*0bd0*/  UMOV UR6, 0x3b39803f ;  /* 0x3b39803f00067882 */ /* 0x000fe20000000000 */
[----:B------:R-:W-:Y:S02]  /*0be0*/  UMOV UR7, 0x3c7abc9e ;  /* 0x3c7abc9e00077882 */ /* 0x000fe40000000000 */
[----:B------:R-:W-:-:S04]  /*0bf0*/  DMUL R26, R24, R26 ;  /* 0x0000001a181a7228 */ /* 0x000fc80000000000 */
[----:B------:R-:W-:-:S04]  /*0c00*/  DADD R38, -R22, R38 ;  /* 0x0000000016267229 */ /* 0x000fc80000000126 */
[----:B------:R-:W-:-:S08]  /*0c10*/  DFMA R26, R22, R26, R36 ;  /* 0x0000001a161a722b */ /* 0x000fd00000000024 */
[----:B------:R-:W-:-:S08]  /*0c20*/  DADD R26, R26, -R38 ;  /* 0x000000001a1a7229 */ /* 0x000fd00000000826 */
[----:B------:R-:W-:-:S08]  /*0c30*/  DFMA R26, R16, UR6, R26 ;  /* 0x00000006101a7c2b */ /* 0x000fd0000800001a */
[----:B------:R-:W-:-:S11]  /*0c40*/  DADD R20, R18, R26 ;  /* 0x0000000012147229 */ /* 0x000fd6000000001a */
.L_x_7:
[----:B01----:R-:W-:Y:S05]  /*0c50*/  BSYNC.RECONVERGENT B1 ;  /* 0x0000000000017941 */ /* 0x003fea0003800200 */
.L_x_6:
[----:B------:R-:W-:Y:S01]  /*0c60*/  UMOV UR6, 0x60000000 ;  /* 0x6000000000067882 */ /* 0x000fe20000000000 */
[----:B------:R-:W-:Y:S01]  /*0c70*/  UMOV UR7, 0x401921fb ;  /* 0x401921fb00077882 */ /* 0x000fe20000000000 */
[----:B------:R-:W-:Y:S01]  /*0c80*/  BSSY.RECONVERGENT B2, `(.L_x_8) ;  /* 0x000001f000027945 */ /* 0x000fe20003800200 */
[----:B------:R-:W-:Y:S01]  /*0c90*/  DMUL R18, R4, UR6 ;  /* 0x0000000604127c28 */ /* 0x000fe20008000000 */
[----:B------:R-:W-:Y:S01]  /*0ca0*/  IMAD.MOV.U32 R2, RZ, RZ, 0x1 ;  /* 0x00000001ff027424 */ /* 0x000fe200078e00ff */
[----:B------:R-:W-:Y:S02]  /*0cb0*/  DMUL R36, RZ, +INF ;  /* 0x7ff00000ff247828 */ /* 0x000fe40000000000 */
[----:B------:R-:W-:-:S04]  /*0cc0*/  DMUL R4, R20, -2 ;  /* 0xc000000014047828 */ /* 0x000fc80000000000 */
[----:B------:R-:W-:-:S14]  /*0cd0*/  DSETP.NEU.AND P0, PT, R18, +INF , PT ;  /* 0x7ff000001200742a */ /* 0x000fdc0003f0d000 */
[----:B------:R-:W-:Y:S05]  /*0ce0*/  @!P0 BRA `(.L_x_9) ;  /* 0x0000000000608947 */ /* 0x000fea0003800000 */
[----:B------:R-:W-:Y:S01]  /*0cf0*/  UMOV UR6, 0x6dc9c883 ;  /* 0x6dc9c88300067882 */ /* 0x000fe20000000000 */
[----:B------:R-:W-:Y:S01]  /*0d00*/  UMOV UR7, 0x3fe45f30 ;  /* 0x3fe45f3000077882 */ /* 0x000fe20000000000 */
[C---:B------:R-:W-:Y:S01]  /*0d10*/  DSETP.GE.AND P0, PT, R18.reuse, 2.14748364800000000000e+09, PT ;  /* 0x41e000001200742a */ /* 0x040fe20003f06000 */
[----:B------:R-:W-:Y:S01]  /*0d20*/  BSSY.RECONVERGENT B1, `(.L_x_10) ;  /* 0x0000013000017945 */ /* 0x000fe20003800200 */
[----:B------:R-:W-:Y:S01]  /*0d30*/  DMUL R16, R18, UR6 ;  /* 0x0000000612107c28 */ /* 0x000fe20008000000 */
[----:B------:R-:W-:Y:S01]  /*0d40*/  UMOV UR6, 0x54442d18 ;  /* 0x54442d1800067882 */ /* 0x000fe20000000000 */
[----:B------:R-:W-:-:S04]  /*0d50*/  UMOV UR7, 0x3ff921fb ;  /* 0x3ff921fb00077882 */ /* 0x000fc80000000000 */
[----:B------:R-:W0:Y:S08]  /*0d60*/  F2I.F64 R2, R16 ;  /* 0x0000001000027311 */ /* 0x000e300000301100 */
[----:B0-----:R-:W0:Y:S02]  /*0d70*/  I2F.F64 R36, R2 ;  /* 0x0000000200247312 */ /* 0x001e240000201c00 */
[----:B0-----:R-:W-:Y:S01]  /*0d80*/  DFMA R20, R36, -UR6, R18 ;  /* 0x8000000624147c2b */ /* 0x001fe20008000012 */
[----:B------:R-:W-:Y:S01]  /*0d90*/  UMOV UR6, 0x33145c00 ;  /* 0x33145c0000067882 */ /* 0x000fe20000000000 */
[----:B------:R-:W-:-:S06]  /*0da0*/  UMOV UR7, 0x3c91a626 ;  /* 0x3c91a62600077882 */ /* 0x000fcc0000000000 */
[----:B------:R-:W-:Y:S01]  /*0db0*/  DFMA R20, R36, -UR6, R20 ;  /* 0x8000000624147c2b */ /* 0x000fe20008000014 */
[----:B------:R-:W-:Y:S01]  /*0dc0*/  UMOV UR6, 0x252049c0 ;  /* 0x252049c000067882 */ /* 0x000fe20000000000 */
[----:B------:R-:W-:-:S06]  /*0dd0*/  UMOV UR7, 0x397b839a ;  /* 0x397b839a00077882 */ /* 0x000fcc0000000000 */
[----:B------:R-:W-:Y:S01]  /*0de0*/  DFMA R36, R36, -UR6, R20 ;  /* 0x8000000624247c2b */ /* 0x000fe20008000014 */
[----:B------:R-:W-:Y:S10]  /*0df0*/  @!P0 BRA `(.L_x_11) ;  /* 0x0000000000148947 */ /* 0x000ff40003800000 */
[----:B------:R-:W-:-:S07]  /*0e00*/  MOV R2, 0xe20 ;  /* 0x00000e2000027802 */ /* 0x000fce0000000f00 */
[----:B---3--:R-:W-:Y:S05]  /*0e10*/  CALL.REL.NOINC `($_Z20monteCarloSimulationPfiffffP17curandStateXORWOW$__internal_trig_reduction_slowpathd) ;  /* 0x0000001000207944 */ /* 0x008fea0003c00000 */
[----:B------:R-:W-:Y:S02]  /*0e20*/  IMAD.MOV.U32 R2, RZ, RZ, R18 ;  /* 0x000000ffff027224 */ /* 0x000fe400078e0012 */
[----:B------:R-:W-:Y:S02]  /*0e30*/  IMAD.MOV.U32 R36, RZ, RZ, R20 ;  /* 0x000000ffff247224 */ /* 0x000fe400078e0014 */
[----:B------:R-:W-:-:S07]  /*0e40*/  IMAD.MOV.U32 R37, RZ, RZ, R21 ;  /* 0x000000ffff257224 */ /* 0x000fce00078e0015 */
.L_x_11:
[----:B------:R-:W-:Y:S05]  /*0e50*/  BSYNC.RECONVERGENT B1 ;  /* 0x0000000000017941 */ /* 0x000fea0003800200 */
.L_x_10:
[----:B------:R-:W-:-:S07]  /*0e60*/  VIADD R2, R2, 0x1 ;  /* 0x0000000102027836 */ /* 0x000fce0000000000 */
.L_x_9:
[----:B------:R-:W-:Y:S05]  /*0e70*/  BSYNC.RECONVERGENT B2 ;  /* 0x0000000000027941 */ /* 0x000fea0003800200 */
.L_x_8:
[----:B------:R-:W-:-:S05]  /*0e80*/  IMAD.SHL.U32 R16, R2, 0x40, RZ ;  /* 0x0000004002107824 */ /* 0x000fca00078e00ff */
[----:B------:R-:W-:-:S04]  /*0e90*/  LOP3.LUT R16, R16, 0x40, RZ, 0xc0, !PT ;  /* 0x0000004010107812 */ /* 0x000fc800078ec0ff */
[----:B------:R-:W-:-:S05]  /*0ea0*/  IADD3 R42, P0, PT, R16, UR10, RZ ;  /* 0x0000000a102a7c10 */ /* 0x000fca000ff1e0ff */
[----:B------:R-:W-:-:S05]  /*0eb0*/  IMAD.X R43, RZ, RZ, UR11, P0 ;  /* 0x0000000bff2b7e24 */ /* 0x000fca00080e06ff */
[----:B------:R-:W2:Y:S04]  /*0ec0*/  LDG.E.128.CONSTANT R16, desc[UR4][R42.64] ;  /* 0x000000042a107981 */ /* 0x000ea8000c1e9d00 */
[----:B------:R-:W4:Y:S04]  /*0ed0*/  LDG.E.128.CONSTANT R20, desc[UR4][R42.64+0x10] ;  /* 0x000010042a147981 */ /* 0x000f28000c1e9d00 */
[----:B------:R-:W5:Y:S01]  /*0ee0*/  LDG.E.128.CONSTANT R24, desc[UR4][R42.64+0x20] ;  /* 0x000020042a187981 */ /* 0x000f62000c1e9d00 */
[----:B------:R-:W-:Y:S01]  /*0ef0*/  LOP3.LUT R38, R2, 0x1, RZ, 0xc0, !PT ;  /* 0x0000000102267812 */ /* 0x000fe200078ec0ff */
[----:B------:R-:W-:Y:S01]  /*0f00*/  IMAD.MOV.U32 R40, RZ, RZ, 0x20fd8164 ;  /* 0x20fd8164ff287424 */ /* 0x000fe200078e00ff */
[----:B------:R-:W-:Y:S02]  /*0f10*/  BSSY.RECONVERGENT B1, `(.L_x_12) ;  /* 0x0000028000017945 */ /* 0x000fe40003800200 */
[----:B------:R-:W-:Y:S01]  /*0f20*/  ISETP.NE.U32.AND P0, PT, R38, 0x1, PT ;  /* 0x000000012600780c */ /* 0x000fe20003f05070 */
[----:B------:R-:W-:-:S03]  /*0f30*/  IMAD.MOV.U32 R38, RZ, RZ, 0x3da8ff83 ;  /* 0x3da8ff83ff267424 */ /* 0x000fc600078e00ff */
[----:B------:R-:W-:Y:S02]  /*0f40*/  FSEL R40, R40, -8.06006814911005101289e+34, !P0 ;  /* 0xf9785eba28287808 */ /* 0x000fe40004000000 */
[----:B------:R-:W-:Y:S01]  /*0f50*/  FSEL R41, -R38, 0.11223486810922622681, !P0 ;  /* 0x3de5db6526297808 */ /* 0x000fe20004000100 */
[----:B------:R-:W-:-:S08]  /*0f60*/  DMUL R38, R36, R36 ;  /* 0x0000002424267228 */ /* 0x000fd00000000000 */
[----:B--2---:R-:W-:-:S08]  /*0f70*/  DFMA R16, R38, R40, R16 ;  /* 0x000000282610722b */ /* 0x004fd00000000010 */
[----:B------:R-:W-:Y:S02]  /*0f80*/  DFMA R18, R38, R16, R18 ;  /* 0x000000102612722b */ /* 0x000fe40000000012 */
[----:B------:R-:W0:Y:S01]  /*0f90*/  MUFU.RSQ64H R17, R5 ;  /* 0x0000000500117308 */ /* 0x000e220000001c00 */
[----:B------:R-:W-:-:S05]  /*0fa0*/  VIADD R16, R5, 0xfcb00000 ;  /* 0xfcb0000005107836 */ /* 0x000fca0000000000 */
[----:B----4-:R-:W-:Y:S01]  /*0fb0*/  DFMA R18, R38, R18, R20 ;  /* 0x000000122612722b */ /* 0x010fe20000000014 */
[----:B------:R-:W-:-:S07]  /*0fc0*/  ISETP.GE.U32.AND P1, PT, R16, 0x7ca00000, PT ;  /* 0x7ca000001000780c */ /* 0x000fce0003f26070 */
[----:B------:R-:W-:Y:S02]  /*0fd0*/  DFMA R22, R38, R18, R22 ;  /* 0x000000122616722b */ /* 0x000fe40000000016 */
[----:B0-----:R-:W-:-:S06]  /*0fe0*/  DMUL R18, R16, R16 ;  /* 0x0000001010127228 */ /* 0x001fcc0000000000 */
[----:B-----5:R-:W-:Y:S01]  /*0ff0*/  DFMA R22, R38, R22, R24 ;  /* 0x000000162616722b */ /* 0x020fe20000000018 */
[----:B------:R-:W-:Y:S01]  /*1000*/  IMAD.MOV.U32 R24, RZ, RZ, 0x0 ;  /* 0x00000000ff187424 */ /* 0x000fe200078e00ff */
[----:B------:R-:W-:Y:S01]  /*1010*/  DFMA R18, R4, -R18, 1 ;  /* 0x3ff000000412742b */ /* 0x000fe20000000812 */
[----:B------:R-:W-:-:S05]  /*1020*/  IMAD.MOV.U32 R25, RZ, RZ, 0x3fd80000 ;  /* 0x3fd80000ff197424 */ /* 0x000fca00078e00ff */
[----:B------:R-:W-:Y:S02]  /*1030*/  DFMA R22, R38, R22, R26 ;  /* 0x000000162616722b */ /* 0x000fe4000000001a */
[----:B------:R-:W-:Y:S02]  /*1040*/  DFMA R24, R18, R24, 0.5 ;  /* 0x3fe000001218742b */ /* 0x000fe40000000018 */
[----:B------:R-:W-:-:S04]  /*1050*/  DMUL R18, R16, R18 ;  /* 0x0000001210127228 */ /* 0x000fc80000000000 */
[----:B------:R-:W-:Y:S02]  /*1060*/  DFMA R36, R22, R36, R36 ;  /* 0x000000241624722b */ /* 0x000fe40000000024 */
[----:B------:R-:W-:Y:S02]  /*1070*/  DFMA R22, R38, R22, 1 ;  /* 0x3ff000002616742b */ /* 0x000fe40000000016 */
[----:B------:R-:W-:-:S08]  /*1080*/  DFMA R24, R24, R18, R16 ;  /* 0x000000121818722b */ /* 0x000fd00000000010 */
[----:B------:R-:W-:Y:S01]  /*1090*/  FSEL R38, R22, R36, !P0 ;  /* 0x0000002416267208 */ /* 0x000fe20004000000 */
[----:B------:R-:W-:Y:S01]  /*10a0*/  DMUL R20, R4, R24 ;  /* 0x0000001804147228 */ /* 0x000fe20000000000 */
[----:B------:R-:W-:Y:S01]  /*10b0*/  FSEL R39, R23, R37, !P0 ;  /* 0x0000002517277208 */ /* 0x000fe20004000000 */
[----:B------:R-:W-:Y:S01]  /*10c0*/  VIADD R23, R25, 0xfff00000 ;  /* 0xfff0000019177836 */ /* 0x000fe20000000000 */
[----:B------:R-:W-:Y:S01]  /*10d0*/  LOP3.LUT P0, RZ, R2, 0x2, RZ, 0xc0, !PT ;  /* 0x0000000202ff7812 */ /* 0x000fe2000780c0ff */
[----:B------:R-:W-:-:S03]  /*10e0*/  IMAD.MOV.U32 R22, RZ, RZ, R24 ;  /* 0x000000ffff167224 */ /* 0x000fc600078e0018 */
[----:B------:R-:W-:Y:S02]  /*10f0*/  DADD R18, RZ, -R38 ;  /* 0x00000000ff127229 */ /* 0x000fe40000000826 */
[----:B------:R-:W-:-:S08]  /*1100*/  DFMA R26, R20, -R20, R4 ;  /* 0x80000014141a722b */ /* 0x000fd00000000004 */
[----:B------:R-:W-:Y:S01]  /*1110*/  DFMA R36, R26, R22, R20 ;  /* 0x000000161a24722b */ /* 0x000fe20000000014 */
[----:B------:R-:W-:Y:S02]  /*1120*/  FSEL R18, R38, R18, !P0 ;  /* 0x0000001226127208 */ /* 0x000fe40004000000 */
[----:B------:R-:W-:Y:S01]  /*1130*/  FSEL R19, R39, R19, !P0 ;  /* 0x0000001327137208 */ /* 0x000fe20004000000 */
[----:B------:R-:W-:Y:S07]  /*1140*/  @!P1 BRA `(.L_x_13) ;  /* 0x0000000000109947 */ /* 0x000fee0003800000 */
[----:B------:R-:W-:Y:S01]  /*1150*/  IMAD.MOV.U32 R22, RZ, RZ, R16 ;  /* 0x000000ffff167224 */ /* 0x000fe200078e0010 */
[----:B------:R-:W-:Y:S01]  /*1160*/  MOV R16, 0x1190 ;  /* 0x0000119000107802 */ /* 0x000fe20000000f00 */
[----:B------:R-:W-:-:S07]  /*1170*/  IMAD.MOV.U32 R2, RZ, RZ, R24 ;  /* 0x000000ffff027224 */ /* 0x000fce00078e0018 */
[----:B---3--:R-:W-:Y:S05]  /*1180*/  CALL.REL.NOINC `($__internal_0_$__cuda_sm20_dsqrt_rn_f64_mediumpath_v1) ;  /* 0x0000000400387944 */ /* 0x008fea0003c00000 */
.L_x_13:
[----:B------:R-:W-:Y:S05]  /*1190*/  BSYNC.RECONVERGENT B1 ;  /* 0x0000000000017941 */ /* 0x000fea0003800200 */
.L_x_12:
[----:B------:R-:W-:-:S11]  /*11a0*/  DMUL R4, R36, R18 ;  /* 0x0000001224047228 */ /* 0x000fd60000000000 */
.L_x_5:
[----:B01----:R-:W-:Y:S05]  /*11b0*/  BSYNC.RECONVERGENT B0 ;  /* 0x0000000000007941 */ /* 0x003fea0003800200 */
.L_x_4:
[----:B------:R-:W-:Y:S01]  /*11c0*/  DFMA R4, R30, R4, R28 ;  /* 0x000000041e04722b */ /* 0x000fe2000000001c */
[----:B--2---:R-:W-:Y:S01]  /*11d0*/  IMAD.MOV.U32 R16, RZ, RZ, 0x652b82fe ;  /* 0x652b82feff107424 */ /* 0x004fe200078e00ff */
[----:B------:R-:W-:Y:S01]  /*11e0*/  UMOV UR6, 0xfefa39ef ;  /* 0xfefa39ef00067882 */ /* 0x000fe20000000000 */
[----:B------:R-:W-:Y:S01]  /*11f0*/  IMAD.MOV.U32 R17, RZ, RZ, 0x3ff71547 ;  /* 0x3ff71547ff117424 */ /* 0x000fe200078e00ff */
[----:B------:R-:W-:Y:S01]  /*1200*/  UMOV UR7, 0x3fe62e42 ;  /* 0x3fe62e4200077882 */ /* 0x000fe20000000000 */
[----:B------:R-:W-:Y:S04]  /*1210*/  BSSY.RECONVERGENT B0, `(.L_x_14) ;  /* 0x0000037000007945 */ /* 0x000fe80003800200 */
[----:B------:R-:W-:Y:S01]  /*1220*/  DFMA R16, R4, R16, 6.75539944105574400000e+15 ;  /* 0x433800000410742b */ /* 0x000fe20000000010 */
[----:B------:R-:W-:-:S07]  /*1230*/  FSETP.GEU.AND P0, PT, |R5|, 4.1917929649353027344, PT ;  /* 0x4086232b0500780b */ /* 0x000fce0003f0e200 */
[----:B------:R-:W-:-:S08]  /*1240*/  DADD R18, R16, -6.75539944105574400000e+15 ;  /* 0xc338000010127429 */ /* 0x000fd00000000000 */
[----:B------:R-:W-:Y:S01]  /*1250*/  DFMA R20, R18, -UR6, R4 ;  /* 0x8000000612147c2b */ /* 0x000fe20008000004 */
[----:B------:R-:W-:Y:S01]  /*1260*/  UMOV UR6, 0x3b39803f ;  /* 0x3b39803f00067882 */ /* 0x000fe20000000000 */
[----:B------:R-:W-:-:S06]  /*1270*/  UMOV UR7, 0x3c7abc9e ;  /* 0x3c7abc9e00077882 */ /* 0x000fcc0000000000 */
[----:B------:R-:W-:Y:S01]  /*1280*/  DFMA R18, R18, -UR6, R20 ;  /* 0x8000000612127c2b */ /* 0x000fe20008000014 */
[----:B------:R-:W-:Y:S01]  /*1290*/  UMOV UR6, 0x69ce2bdf ;  /* 0x69ce2bdf00067882 */ /* 0x000fe20000000000 */
[----:B------:R-:W-:Y:S01]  /*12a0*/  IMAD.MOV.U32 R20, RZ, RZ, -0x35dec16 ;  /* 0xfca213eaff147424 */ /* 0x000fe200078e00ff */
[----:B------:R-:W-:Y:S01]  /*12b0*/  UMOV UR7, 0x3e5ade15 ;  /* 0x3e5ade1500077882 */ /* 0x000fe20000000000 */
[----:B------:R-:W-:-:S06]  /*12c0*/  IMAD.MOV.U32 R21, RZ, RZ, 0x3e928af3 ;  /* 0x3e928af3ff157424 */ /* 0x000fcc00078e00ff */
[----:B------:R-:W-:Y:S01]  /*12d0*/  DFMA R20, R18, UR6, R20 ;  /* 0x0000000612147c2b */ /* 0x000fe20008000014 */
        /* <DEDUP_REMOVED lines=23> */
[----:B------:R-:W-:-:S08]  /*1450*/  DFMA R20, R18, R20, UR6 ;  /* 0x0000000612147e2b */ /* 0x000fd00008000014 */
[----:B------:R-:W-:-:S08]  /*1460*/  DFMA R20, R18, R20, 1 ;  /* 0x3ff000001214742b */ /* 0x000fd00000000014 */
[----:B------:R-:W-:-:S10]  /*1470*/  DFMA R20, R18, R20, 1 ;  /* 0x3ff000001214742b */ /* 0x000fd40000000014 */
[----:B------:R-:W-:Y:S02]  /*1480*/  IMAD R19, R16, 0x100000, R21 ;  /* 0x0010000010137824 */ /* 0x000fe400078e0215 */
[----:B------:R-:W-:Y:S01]  /*1490*/  IMAD.MOV.U32 R18, RZ, RZ, R20 ;  /* 0x000000ffff127224 */ /* 0x000fe200078e0014 */
[----:B------:R-:W-:Y:S06]  /*14a0*/  @!P0 BRA `(.L_x_15) ;  /* 0x0000000000348947 */ /* 0x000fec0003800000 */
[----:B------:R-:W-:Y:S01]  /*14b0*/  FSETP.GEU.AND P1, PT, |R5|, 4.2275390625, PT ;  /* 0x408748000500780b */ /* 0x000fe20003f2e200 */
[C---:B------:R-:W-:Y:S02]  /*14c0*/  DADD R18, R4.reuse, +INF ;  /* 0x7ff0000004127429 */ /* 0x040fe40000000000 */
[----:B------:R-:W-:-:S08]  /*14d0*/  DSETP.GEU.AND P0, PT, R4, RZ, PT ;  /* 0x000000ff0400722a */ /* 0x000fd00003f0e000 */
[----:B------:R-:W-:Y:S02]  /*14e0*/  FSEL R18, R18, RZ, P0 ;  /* 0x000000ff12127208 */ /* 0x000fe40000000000 */
[----:B------:R-:W-:Y:S01]  /*14f0*/  @!P1 LEA.HI R2, R16, R16, RZ, 0x1 ;  /* 0x0000001010029211 */ /* 0x000fe200078f08ff */
[----:B------:R-:W-:Y:S01]  /*1500*/  @!P1 IMAD.MOV.U32 R4, RZ, RZ, R20 ;  /* 0x000000ffff049224 */ /* 0x000fe200078e0014 */
[----:B------:R-:W-:Y:S02]  /*1510*/  FSEL R19, R19, RZ, P0 ;  /* 0x000000ff13137208 */ /* 0x000fe40000000000 */
[----:B------:R-:W-:-:S05]  /*1520*/  @!P1 SHF.R.S32.HI R5, RZ, 0x1, R2 ;  /* 0x00000001ff059819 */ /* 0x000fca0000011402 */
[----:B------:R-:W-:Y:S02]  /*1530*/  @!P1 IMAD.IADD R16, R16, 0x1, -R5 ;  /* 0x0000000110109824 */ /* 0x000fe400078e0a05 */
[----:B------:R-:W-:-:S03]  /*1540*/  @!P1 IMAD R5, R5, 0x100000, R21 ;  /* 0x0010000005059824 */ /* 0x000fc600078e0215 */
[----:B------:R-:W-:Y:S01]  /*1550*/  @!P1 LEA R17, R16, 0x3ff00000, 0x14 ;  /* 0x3ff0000010119811 */ /* 0x000fe200078ea0ff */
[----:B------:R-:W-:-:S06]  /*1560*/  @!P1 IMAD.MOV.U32 R16, RZ, RZ, RZ ;  /* 0x000000ffff109224 */ /* 0x000fcc00078e00ff */
[----:B------:R-:W-:-:S11]  /*1570*/  @!P1 DMUL R18, R4, R16 ;  /* 0x0000001004129228 */ /* 0x000fd60000000000 */
.L_x_15:
[----:B------:R-:W-:Y:S05]  /*1580*/  BSYNC.RECONVERGENT B0 ;  /* 0x0000000000007941 */ /* 0x000fea0003800200 */
.L_x_14:
[----:B------:R-:W0:Y:S01]  /*1590*/  F2F.F64.F32 R4, UR12 ;  /* 0x0000000c00047d10 */ /* 0x000e220008201800 */
[----:B------:R-:W-:Y:S02]  /*15a0*/  DADD R6, R34, R6 ;  /* 0x0000000022067229 */ /* 0x000fe40000000006 */
[----:B---3--:R-:W-:-:S06]  /*15b0*/  DMUL R8, R18, R8 ;  /* 0x0000000812087228 */ /* 0x008fcc0000000000 */
[----:B0-----:R-:W-:-:S14]  /*15c0*/  DSETP.GEU.AND P0, PT, R6, R4, PT ;  /* 0x000000040600722a */ /* 0x001fdc0003f0e000 */
[----:B------:R-:W-:Y:S05]  /*15d0*/  @!P0 BRA `(.L_x_16) ;  /* 0xffffffec00c48947 */ /* 0x000fea000383ffff */
[----:B------:R-:W0:Y:S01]  /*15e0*/  LDC.64 R4, c[0x0][0x380] ;  /* 0x0000e000ff047b82 */ /* 0x000e220000000a00 */
[----:B------:R-:W1:Y:S01]  /*15f0*/  F2F.F32.F64 R9, R8 ;  /* 0x0000000800097310 */ /* 0x000e620000301000 */
[----:B------:R-:W2:Y:S01]  /*1600*/  LDCU UR6, c[0x0][0x388] ;  /* 0x00007100ff0677ac */ /* 0x000ea20008000800 */
[----:B0-----:R-:W-:-:S04]  /*1610*/  IMAD.WIDE R4, R0, 0x4, R4 ;  /* 0x0000000400047825 */ /* 0x001fc800078e0204 */
[----:B------:R-:W-:Y:S01]  /*1620*/  IMAD.IADD R0, R3, 0x1, R0 ;  /* 0x0000000103007824 */ /* 0x000fe200078e0200 */
[----:B-1----:R3:W-:Y:S04]  /*1630*/  STG.E desc[UR4][R4.64], R9 ;  /* 0x0000000904007986 */ /* 0x0027e8000c101904 */
[----:B--2---:R-:W-:-:S13]  /*1640*/  ISETP.GE.AND P0, PT, R0, UR6, PT ;  /* 0x0000000600007c0c */ /* 0x004fda000bf06270 */
[----:B---3--:R-:W-:Y:S05]  /*1650*/  @!P0 BRA `(.L_x_17) ;  /* 0xffffffec008c8947 */ /* 0x008fea000383ffff */
[----:B------:R-:W-:Y:S05]  /*1660*/  EXIT ;  /* 0x000000000000794d */ /* 0x000fea0003800000 */
        .weak           $__internal_0_$__cuda_sm20_dsqrt_rn_f64_mediumpath_v1
        .type           $__internal_0_$__cuda_sm20_dsqrt_rn_f64_mediumpath_v1,@function
        .size           $__internal_0_$__cuda_sm20_dsqrt_rn_f64_mediumpath_v1,($__internal_1_$__cuda_sm3x_div_rn_noftz_f32_slowpath - $__internal_0_$__cuda_sm20_dsqrt_rn_f64_mediumpath_v1)
$__internal_0_$__cuda_sm20_dsqrt_rn_f64_mediumpath_v1:
[----:B------:R-:W-:Y:S01]  /*1670*/  ISETP.GE.U32.AND P0, PT, R22, -0x3400000, PT ;  /* 0xfcc000001600780c */ /* 0x000fe20003f06070 */
[----:B------:R-:W-:Y:S01]  /*1680*/  BSSY.RECONVERGENT B2, `(.L_x_18) ;  /* 0x0000024000027945 */ /* 0x000fe20003800200 */
[----:B------:R-:W-:-:S11]  /*1690*/  IMAD.MOV.U32 R22, RZ, RZ, R2 ;  /* 0x000000ffff167224 */ /* 0x000fd600078e0002 */
[----:B------:R-:W-:Y:S05]  /*16a0*/  @!P0 BRA `(.L_x_19) ;  /* 0x0000000000208947 */ /* 0x000fea0003800000 */
[----:B------:R-:W-:-:S10]  /*16b0*/  DFMA.RM R26, R26, R22, R20 ;  /* 0x000000161a1a722b */ /* 0x000fd40000004014 */
[----:B------:R-:W-:-:S05]  /*16c0*/  IADD3 R20, P0, PT, R26, 0x1, RZ ;  /* 0x000000011a147810 */ /* 0x000fca0007f1e0ff */
[----:B------:R-:W-:-:S06]  /*16d0*/  IMAD.X R21, RZ, RZ, R27, P0 ;  /* 0x000000ffff157224 */ /* 0x000fcc00000e061b */
[----:B------:R-:W-:-:S08]  /*16e0*/  DFMA.RP R4, -R26, R20, R4 ;  /* 0x000000141a04722b */ /* 0x000fd00000008104 */
[----:B------:R-:W-:-:S06]  /*16f0*/  DSETP.GT.AND P0, PT, R4, RZ, PT ;  /* 0x000000ff0400722a */ /* 0x000fcc0003f04000 */
[----:B------:R-:W-:Y:S02]  /*1700*/  FSEL R20, R20, R26, P0 ;  /* 0x0000001a14147208 */ /* 0x000fe40000000000 */
[----:B------:R-:W-:Y:S01]  /*1710*/  FSEL R21, R21, R27, P0 ;  /* 0x0000001b15157208 */ /* 0x000fe20000000000 */
[----:B------:R-:W-:Y:S06]  /*1720*/  BRA `(.L_x_20) ;  /* 0x0000000000647947 */ /* 0x000fec0003800000 */
.L_x_19:
[----:B------:R-:W-:-:S14]  /*1730*/  DSETP.NE.AND P0, PT, R4, RZ, PT ;  /* 0x000000ff0400722a */ /* 0x000fdc0003f05000 */
[----:B------:R-:W-:Y:S05]  /*1740*/  @!P0 BRA `(.L_x_21) ;  /* 0x0000000000588947 */ /* 0x000fea0003800000 */
[----:B------:R-:W-:-:S13]  /*1750*/  ISETP.GE.AND P0, PT, R5, RZ, PT ;  /* 0x000000ff0500720c */ /* 0x000fda0003f06270 */
[----:B------:R-:W-:Y:S02]  /*1760*/  @!P0 IMAD.MOV.U32 R20, RZ, RZ, 0x0 ;  /* 0x00000000ff148424 */ /* 0x000fe400078e00ff */
[----:B------:R-:W-:Y:S01]  /*1770*/  @!P0 IMAD.MOV.U32 R21, RZ, RZ, -0x80000 ;  /* 0xfff80000ff158424 */ /* 0x000fe200078e00ff */
[----:B------:R-:W-:Y:S06]  /*1780*/  @!P0 BRA `(.L_x_20) ;  /* 0x00000000004c8947 */ /* 0x000fec0003800000 */
[----:B------:R-:W-:-:S13]  /*1790*/  ISETP.GT.AND P0, PT, R5, 0x7fefffff, PT ;  /* 0x7fefffff0500780c */ /* 0x000fda0003f04270 */
[----:B------:R-:W-:Y:S05]  /*17a0*/  @P0 BRA `(.L_x_21) ;  /* 0x0000000000400947 */ /* 0x000fea0003800000 */
[----:B------:R-:W-:Y:S01]  /*17b0*/  DMUL R4, R4, 8.11296384146066816958e+31 ;  /* 0x4690000004047828 */ /* 0x000fe20000000000 */
[----:B------:R-:W-:Y:S02]  /*17c0*/  IMAD.MOV.U32 R20, RZ, RZ, RZ ;  /* 0x000000ffff147224 */ /* 0x000fe400078e00ff */
[----:B------:R-:W-:Y:S02]  /*17d0*/  IMAD.MOV.U32 R24, RZ, RZ, 0x0 ;  /* 0x00000000ff187424 */ /* 0x000fe400078e00ff */
[----:B------:R-:W-:Y:S01]  /*17e0*/  IMAD.MOV.U32 R25, RZ, RZ, 0x3fd80000 ;  /* 0x3fd80000ff197424 */ /* 0x000fe200078e00ff */
[----:B------:R-:W0:Y:S02]  /*17f0*/  MUFU.RSQ64H R21, R5 ;  /* 0x0000000500157308 */ /* 0x000e240000001c00 */
[----:B0-----:R-:W-:-:S08]  /*1800*/  DMUL R22, R20, R20 ;  /* 0x0000001414167228 */ /* 0x001fd00000000000 */
[----:B------:R-:W-:-:S08]  /*1810*/  DFMA R22, R4, -R22, 1 ;  /* 0x3ff000000416742b */ /* 0x000fd00000000816 */
[----:B------:R-:W-:Y:S02]  /*1820*/  DFMA R24, R22, R24, 0.5 ;  /* 0x3fe000001618742b */ /* 0x000fe40000000018 */
[----:B------:R-:W-:-:S08]  /*1830*/  DMUL R22, R20, R22 ;  /* 0x0000001614167228 */ /* 0x000fd00000000000 */
[----:B------:R-:W-:-:S08]  /*1840*/  DFMA R22, R24, R22, R20 ;  /* 0x000000161816722b */ /* 0x000fd00000000014 */
[----:B------:R-:W-:Y:S02]  /*1850*/  DMUL R20, R4, R22 ;  /* 0x0000001604147228 */ /* 0x000fe40000000000 */
[----:B------:R-:W-:-:S06]  /*1860*/  VIADD R23, R23, 0xfff00000 ;  /* 0xfff0000017177836 */ /* 0x000fcc0000000000 */
[----:B------:R-:W-:-:S08]  /*1870*/  DFMA R24, R20, -R20, R4 ;  /* 0x800000141418722b */ /* 0x000fd00000000004 */
[----:B------:R-:W-:-:S10]  /*1880*/  DFMA R20, R22, R24, R20 ;  /* 0x000000181614722b */ /* 0x000fd40000000014 */
[----:B------:R-:W-:Y:S01]  /*1890*/  VIADD R21, R21, 0xfcb00000 ;  /* 0xfcb0000015157836 */ /* 0x000fe20000000000 */
[----:B------:R-:W-:Y:S06]  /*18a0*/  BRA `(.L_x_20) ;  /* 0x0000000000047947 */ /* 0x000fec0003800000 */
.L_x_21:
[----:B------:R-:W-:-:S11]  /*18b0*/  DADD R20, R4, R4 ;  /* 0x0000000004147229 */ /* 0x000fd60000000004 */
.L_x_20:
[----:B------:R-:W-:Y:S05]  /*18c0*/  BSYNC.RECONVERGENT B2 ;  /* 0x0000000000027941 */ /* 0x000fea0003800200 */
.L_x_18:
[----:B------:R-:W-:Y:S02]  /*18d0*/  IMAD.MOV.U32 R17, RZ, RZ, 0x0 ;  /* 0x00000000ff117424 */ /* 0x000fe400078e00ff */
[----:B------:R-:W-:Y:S02]  /*18e0*/  IMAD.MOV.U32 R36, RZ, RZ, R20 ;  /* 0x000000ffff247224 */ /* 0x000fe400078e0014 */
[----:B------:R-:W-:Y:S01]  /*18f0*/  IMAD.MOV.U32 R37, RZ, RZ, R21 ;  /* 0x000000ffff257224 */ /* 0x000fe200078e0015 */
[----:B------:R-:W-:Y:S06]  /*1900*/  RET.REL.NODEC R16 `(_Z20monteCarloSimulationPfiffffP17curandStateXORWOW) ;  /* 0xffffffe410bc7950 */ /* 0x000fec0003c3ffff */
        .weak           $__internal_1_$__cuda_sm3x_div_rn_noftz_f32_slowpath
        .type           $__internal_1_$__cuda_sm3x_div_rn_noftz_f32_slowpath,@function
        .size           $__internal_1_$__cuda_sm3x_div_rn_noftz_f32_slowpath,($_Z20monteCarloSimulationPfiffffP17curandStateXORWOW$__internal_trig_reduction_slowpathd - $__internal_1_$__cuda_sm3x_div_rn_noftz_f32_slowpath)
$__internal_1_$__cuda_sm3x_div_rn_noftz_f32_slowpath:
[----:B------:R-:W0:Y:S08]  /*1910*/  LDC R2, c[0x0][0x390] ;  /* 0x0000e400ff027b82 */ /* 0x000e300000000800 */
[----:B------:R-:W1:Y:S01]  /*1920*/  LDC R5, c[0x0][0x390] ;  /* 0x0000e400ff057b82 */ /* 0x000e620000000800 */
[----:B0-----:R-:W-:-:S04]  /*1930*/  SHF.R.U32.HI R4, RZ, 0x17, R2 ;  /* 0x00000017ff047819 */ /* 0x001fc80000011602 */
[----:B------:R-:W-:-:S05]  /*1940*/  LOP3.LUT R4, R4, 0xff, RZ, 0xc0, !PT ;  /* 0x000000ff04047812 */ /* 0x000fca00078ec0ff */
[----:B------:R-:W-:-:S05]  /*1950*/  VIADD R7, R4, 0xffffffff ;  /* 0xffffffff04077836 */ /* 0x000fca0000000000 */
[----:B------:R-:W-:-:S13]  /*1960*/  ISETP.GT.U32.OR P0, PT, R7, 0xfd, !PT ;  /* 0x000000fd0700780c */ /* 0x000fda0007f04470 */
[----:B------:R-:W-:Y:S01]  /*1970*/  @!P0 IMAD.MOV.U32 R6, RZ, RZ, RZ ;  /* 0x000000ffff068224 */ /* 0x000fe200078e00ff */
[----:B-1----:R-:W-:Y:S06]  /*1980*/  @!P0 BRA `(.L_x_22) ;  /* 0x00000000003c8947 */ /* 0x002fec0003800000 */
[----:B------:R-:W-:-:S13]  /*1990*/  FSETP.GTU.FTZ.AND P0, PT, |R2|, +INF , PT ;  /* 0x7f8000000200780b */ /* 0x000fda0003f1c200 */
[----:B------:R-:W-:Y:S05]  /*19a0*/  @P0 BRA `(.L_x_23) ;  /* 0x0000000400280947 */ /* 0x000fea0003800000 */
[----:B------:R-:W-:-:S05]  /*19b0*/  IMAD.MOV.U32 R6, RZ, RZ, 0x437c0000 ;  /* 0x437c0000ff067424 */ /* 0x000fca00078e00ff */
[----:B------:R-:W-:-:S13]  /*19c0*/  LOP3.LUT P0, RZ, R6, 0x7fffffff, R5, 0xc8, !PT ;  /* 0x7fffffff06ff7812 */ /* 0x000fda000780c805 */
[----:B------:R-:W-:Y:S05]  /*19d0*/  @!P0 BRA `(.L_x_24) ;  /* 0x0000000400148947 */ /* 0x000fea0003800000 */
[----:B------:R-:W-:-:S13]  /*19e0*/  LOP3.LUT P0, RZ, R5, 0x7fffffff, RZ, 0xc0, !PT ;  /* 0x7fffffff05ff7812 */ /* 0x000fda000780c0ff */
[----:B------:R-:W-:Y:S05]  /*19f0*/  @!P0 BRA `(.L_x_25) ;  /* 0x0000000400048947 */ /* 0x000fea0003800000 */
[----:B------:R-:W-:Y:S02]  /*1a00*/  FSETP.NEU.FTZ.AND P0, PT, |R2|, +INF , PT ;  /* 0x7f8000000200780b */ /* 0x000fe40003f1d200 */
[----:B------:R-:W-:-:S04]  /*1a10*/  LOP3.LUT P1, RZ, R6, 0x7fffffff, RZ, 0xc0, !PT ;  /* 0x7fffffff06ff7812 */ /* 0x000fc8000782c0ff */
[----:B------:R-:W-:-:S13]  /*1a20*/  PLOP3.LUT P0, PT, P0, P1, PT, 0x2f, 0xf2 ;  /* 0x0000000000f2781c */ /* 0x000fda0000702577 */
[----:B------:R-:W-:Y:S05]  /*1a30*/  @P0 BRA `(.L_x_26) ;  /* 0x0000000000e80947 */ /* 0x000fea0003800000 */
[----:B------:R-:W-:-:S13]  /*1a40*/  ISETP.GE.AND P0, PT, R7, RZ, PT ;  /* 0x000000ff0700720c */ /* 0x000fda0003f06270 */
[----:B------:R-:W-:Y:S02]  /*1a50*/  @P0 IMAD.MOV.U32 R6, RZ, RZ, RZ ;  /* 0x000000ffff060224 */ /* 0x000fe400078e00ff */
[----:B------:R-:W-:Y:S01]  /*1a60*/  @!P0 FFMA R5, R2, 1.84467440737095516160e+19, RZ ;  /* 0x5f80000002058823 */ /* 0x000fe200000000ff */
[----:B------:R-:W-:-:S07]  /*1a70*/  @!P0 IMAD.MOV.U32 R6, RZ, RZ, -0x40 ;  /* 0xffffffc0ff068424 */ /* 0x000fce00078e00ff */
.L_x_22:
[----:B------:R-:W-:Y:S01]  /*1a80*/  UMOV UR4, 0x437c0000 ;  /* 0x437c000000047882 */ /* 0x000fe20000000000 */
[----:B------:R-:W-:Y:S01]  /*1a90*/  VIADD R4, R4, 0xffffff81 ;  /* 0xffffff8104047836 */ /* 0x000fe20000000000 */
[----:B------:R-:W-:-:S03]  /*1aa0*/  UIADD3 UR4, UPT, UPT, UR4, -0x3800000, URZ ;  /* 0xfc80000004047890 */ /* 0x000fc6000fffe0ff */
[----:B------:R-:W-:Y:S01]  /*1ab0*/  IMAD R2, R4, -0x800000, R5 ;  /* 0xff80000004027824 */ /* 0x000fe200078e0205 */
[----:B------:R-:W-:Y:S02]  /*1ac0*/  IADD3 R6, PT, PT, R6, -0x7, R4 ;  /* 0xfffffff906067810 */ /* 0x000fe40007ffe004 */
[----:B------:R-:W-:-:S03]  /*1ad0*/  FADD.FTZ R9, -RZ, -UR4 ;  /* 0x80000004ff097e21 */ /* 0x000fc60008010100 */
[----:B------:R-:W0:Y:S02]  /*1ae0*/  MUFU.RCP R7, UR4 ;  /* 0x0000000400077d08 */ /* 0x000e240008001000 */
[----:B0-----:R-:W-:-:S04]  /*1af0*/  FFMA R8, R7, R9, 1 ;  /* 0x3f80000007087423 */ /* 0x001fc80000000009 */
[----:B------:R-:W-:-:S04]  /*1b00*/  FFMA R7, R7, R8, R7 ;  /* 0x0000000807077223 */ /* 0x000fc80000000007 */
[----:B------:R-:W-:-:S04]  /*1b10*/  FFMA R8, R2, R7, RZ ;  /* 0x0000000702087223 */ /* 0x000fc800000000ff */
[----:B------:R-:W-:-:S04]  /*1b20*/  FFMA R5, R9, R8, R2 ;  /* 0x0000000809057223 */ /* 0x000fc80000000002 */
[----:B------:R-:W-:-:S04]  /*1b30*/  FFMA R8, R7, R5, R8 ;  /* 0x0000000507087223 */ /* 0x000fc80000000008 */
[----:B------:R-:W-:-:S04]  /*1b40*/  FFMA R9, R9, R8, R2 ;  /* 0x0000000809097223 */ /* 0x000fc80000000002 */
[----:B------:R-:W-:-:S05]  /*1b50*/  FFMA R5, R7, R9, R8 ;  /* 0x0000000907057223 */ /* 0x000fca0000000008 */
[----:B------:R-:W-:-:S04]  /*1b60*/  SHF.R.U32.HI R2, RZ, 0x17, R5 ;  /* 0x00000017ff027819 */ /* 0x000fc80000011605 */
[----:B------:R-:W-:-:S05]  /*1b70*/  LOP3.LUT R2, R2, 0xff, RZ, 0xc0, !PT ;  /* 0x000000ff02027812 */ /* 0x000fca00078ec0ff */
[----:B------:R-:W-:-:S04]  /*1b80*/  IMAD.IADD R11, R2, 0x1, R6 ;  /* 0x00000001020b7824 */ /* 0x000fc800078e0206 */
[----:B------:R-:W-:-:S05]  /*1b90*/  VIADD R2, R11, 0xffffffff ;  /* 0xffffffff0b027836 */ /* 0x000fca0000000000 */
[----:B------:R-:W-:-:S13]  /*1ba0*/  ISETP.GE.U32.AND P0, PT, R2, 0xfe, PT ;  /* 0x000000fe0200780c */ /* 0x000fda0003f06070 */
[----:B------:R-:W-:Y:S05]  /*1bb0*/  @!P0 BRA `(.L_x_27) ;  /* 0x0000000000808947 */ /* 0x000fea0003800000 */
[----:B------:R-:W-:-:S13]  /*1bc0*/  ISETP.GT.AND P0, PT, R11, 0xfe, PT ;  /* 0x000000fe0b00780c */ /* 0x000fda0003f04270 */
[----:B------:R-:W-:Y:S05]  /*1bd0*/  @P0 BRA `(.L_x_28) ;  /* 0x00000000006c0947 */ /* 0x000fea0003800000 */
[----:B------:R-:W-:-:S13]  /*1be0*/  ISETP.GE.AND P0, PT, R11, 0x1, PT ;  /* 0x000000010b00780c */ /* 0x000fda0003f06270 */
[----:B------:R-:W-:Y:S05]  /*1bf0*/  @P0 BRA `(.L_x_29) ;  /* 0x0000000000980947 */ /* 0x000fea0003800000 */
[----:B------:R-:W-:Y:S02]  /*1c00*/  ISETP.GE.AND P0, PT, R11, -0x18, PT ;  /* 0xffffffe80b00780c */ /* 0x000fe40003f06270 */
[----:B------:R-:W-:-:S11]  /*1c10*/  LOP3.LUT R5, R5, 0x80000000, RZ, 0xc0, !PT ;  /* 0x8000000005057812 */ /* 0x000fd600078ec0ff */
[----:B------:R-:W-:Y:S05]  /*1c20*/  @!P0 BRA `(.L_x_29) ;  /* 0x00000000008c8947 */ /* 0x000fea0003800000 */
[-CC-:B------:R-:W-:Y:S01]  /*1c30*/  FFMA.RZ R2, R7, R9.reuse, R8.reuse ;  /* 0x0000000907027223 */ /* 0x180fe2000000c008 */
[----:B------:R-:W-:Y:S01]  /*1c40*/  IMAD.MOV R6, RZ, RZ, -R11 ;  /* 0x000000ffff067224 */ /* 0x000fe200078e0a0b */
[C---:B------:R-:W-:Y:S02]  /*1c50*/  ISETP.NE.AND P2, PT, R11.reuse, RZ, PT ;  /* 0x000000ff0b00720c */ /* 0x040fe40003f45270 */
[----:B------:R-:W-:Y:S02]  /*1c60*/  ISETP.NE.AND P1, PT, R11, RZ, PT ;  /* 0x000000ff0b00720c */ /* 0x000fe40003f25270 */
[----:B------:R-:W-:Y:S01]  /*1c70*/  LOP3.LUT R4, R2, 0x7fffff, RZ, 0xc0, !PT ;  /* 0x007fffff02047812 */ /* 0x000fe200078ec0ff */
[CCC-:B------:R-:W-:Y:S01]  /*1c80*/  FFMA.RP R2, R7.reuse, R9.reuse, R8.reuse ;  /* 0x0000000907027223 */ /* 0x1c0fe20000008008 */
[----:B------:R-:W-:Y:S01]  /*1c90*/  FFMA.RM R7, R7, R9, R8 ;  /* 0x0000000907077223 */ /* 0x000fe20000004008 */
[----:B------:R-:W-:Y:S01]  /*1ca0*/  VIADD R9, R11, 0x20 ;  /* 0x000000200b097836 */ /* 0x000fe20000000000 */
[----:B------:R-:W-:-:S03]  /*1cb0*/  LOP3.LUT R4, R4, 0x800000, RZ, 0xfc, !PT ;  /* 0x0080000004047812 */ /* 0x000fc600078efcff */
[----:B------:R-:W-:Y:S02]  /*1cc0*/  FSETP.NEU.FTZ.AND P0, PT, R2, R7, PT ;  /* 0x000000070200720b */ /* 0x000fe40003f1d000 */
[----:B------:R-:W-:Y:S02]  /*1cd0*/  SHF.L.U32 R9, R4, R9, RZ ;  /* 0x0000000904097219 */ /* 0x000fe400000006ff */
[----:B------:R-:W-:Y:S02]  /*1ce0*/  SEL R7, R6, RZ, P2 ;  /* 0x000000ff06077207 */ /* 0x000fe40001000000 */
[----:B------:R-:W-:Y:S02]  /*1cf0*/  ISETP.NE.AND P1, PT, R9, RZ, P1 ;  /* 0x000000ff0900720c */ /* 0x000fe40000f25270 */
[----:B------:R-:W-:Y:S02]  /*1d00*/  SHF.R.U32.HI R7, RZ, R7, R4 ;  /* 0x00000007ff077219 */ /* 0x000fe40000011604 */
[----:B------:R-:W-:-:S02]  /*1d10*/  PLOP3.LUT P0, PT, P0, P1, PT, 0xf8, 0x8f ;  /* 0x00000000008f781c */ /* 0x000fc40000703f70 */
[----:B------:R-:W-:Y:S02]  /*1d20*/  SHF.R.U32.HI R9, RZ, 0x1, R7 ;  /* 0x00000001ff097819 */ /* 0x000fe40000011607 */
[----:B------:R-:W-:-:S04]  /*1d30*/  SEL R2, RZ, 0x1, !P0 ;  /* 0x00000001ff027807 */ /* 0x000fc80004000000 */
[----:B------:R-:W-:-:S04]  /*1d40*/  LOP3.LUT R2, R2, 0x1, R9, 0xf8, !PT ;  /* 0x0000000102027812 */ /* 0x000fc800078ef809 */
[----:B------:R-:W-:-:S05]  /*1d50*/  LOP3.LUT R2, R2, R7, RZ, 0xc0, !PT ;  /* 0x0000000702027212 */ /* 0x000fca00078ec0ff */
[----:B------:R-:W-:-:S05]  /*1d60*/  IMAD.IADD R2, R9, 0x1, R2 ;  /* 0x0000000109027824 */ /* 0x000fca00078e0202 */
[----:B------:R-:W-:Y:S01]  /*1d70*/  LOP3.LUT R5, R2, R5, RZ, 0xfc, !PT ;  /* 0x0000000502057212 */ /* 0x000fe200078efcff */
[----:B------:R-:W-:Y:S06]  /*1d80*/  BRA `(.L_x_29) ;  /* 0x0000000000347947 */ /* 0x000fec0003800000 */
.L_x_28:
[----:B------:R-:W-:-:S04]  /*1d90*/  LOP3.LUT R5, R5, 0x80000000, RZ, 0xc0, !PT ;  /* 0x8000000005057812 */ /* 0x000fc800078ec0ff */
[----:B------:R-:W-:Y:S01]  /*1da0*/  LOP3.LUT R5, R5, 0x7f800000, RZ, 0xfc, !PT ;  /* 0x7f80000005057812 */ /* 0x000fe200078efcff */
[----:B------:R-:W-:Y:S06]  /*1db0*/  BRA `(.L_x_29) ;  /* 0x0000000000287947 */ /* 0x000fec0003800000 */
.L_x_27:
[----:B------:R-:W-:Y:S01]  /*1dc0*/  IMAD R5, R6, 0x800000, R5 ;  /* 0x0080000006057824 */ /* 0x000fe200078e0205 */
[----:B------:R-:W-:Y:S06]  /*1dd0*/  BRA `(.L_x_29) ;  /* 0x0000000000207947 */ /* 0x000fec0003800000 */
.L_x_26:
[----:B------:R-:W-:-:S04]  /*1de0*/  LOP3.LUT R5, R6, 0x80000000, R5, 0x48, !PT ;  /* 0x8000000006057812 */ /* 0x000fc800078e4805 */
[----:B------:R-:W-:Y:S01]  /*1df0*/  LOP3.LUT R5, R5, 0x7f800000, RZ, 0xfc, !PT ;  /* 0x7f80000005057812 */ /* 0x000fe200078efcff */
[----:B------:R-:W-:Y:S06]  /*1e00*/  BRA `(.L_x_29) ;  /* 0x0000000000147947 */ /* 0x000fec0003800000 */
.L_x_25:
[----:B------:R-:W-:Y:S01]  /*1e10*/  LOP3.LUT R5, R6, 0x80000000, R5, 0x48, !PT ;  /* 0x8000000006057812 */ /* 0x000fe200078e4805 */
[----:B------:R-:W-:Y:S06]  /*1e20*/  BRA `(.L_x_29) ;  /* 0x00000000000c7947 */ /* 0x000fec0003800000 */
.L_x_24:
[----:B------:R-:W0:Y:S01]  /*1e30*/  MUFU.RSQ R5, -QNAN ;  /* 0xffc0000000057908 */ /* 0x000e220000001400 */
[----:B------:R-:W-:Y:S05]  /*1e40*/  BRA `(.L_x_29) ;  /* 0x0000000000047947 */ /* 0x000fea0003800000 */
.L_x_23:
[----:B------:R-:W-:-:S07]  /*1e50*/  FADD.FTZ R5, R2, 252 ;  /* 0x437c000002057421 */ /* 0x000fce0000010000 */
.L_x_29:
[----:B0-----:R-:W-:Y:S02]  /*1e60*/  IMAD.MOV.U32 R34, RZ, RZ, R5 ;  /* 0x000000ffff227224 */ /* 0x001fe400078e0005 */
[----:B------:R-:W-:Y:S02]  /*1e70*/  IMAD.MOV.U32 R4, RZ, RZ, R10 ;  /* 0x000000ffff047224 */ /* 0x000fe400078e000a */
[----:B------:R-:W-:-:S04]  /*1e80*/  IMAD.MOV.U32 R5, RZ, RZ, 0x0 ;  /* 0x00000000ff057424 */ /* 0x000fc800078e00ff */
[----:B------:R-:W-:Y:S05]  /*1e90*/  RET.REL.NODEC R4 `(_Z20monteCarloSimulationPfiffffP17curandStateXORWOW) ;  /* 0xffffffe004587950 */ /* 0x000fea0003c3ffff */
        .type           $_Z20monteCarloSimulationPfiffffP17curandStateXORWOW$__internal_trig_reduction_slowpathd,@function
        .size           $_Z20monteCarloSimulationPfiffffP17curandStateXORWOW$__internal_trig_reduction_slowpathd,(.L_x_49 - $_Z20monteCarloSimulationPfiffffP17curandStateXORWOW$__internal_trig_reduction_slowpathd)
$_Z20monteCarloSimulationPfiffffP17curandStateXORWOW$__internal_trig_reduction_slowpathd:
[--C-:B------:R-:W-:Y:S01]  /*1ea0*/  SHF.R.U32.HI R16, RZ, 0x14, R19.reuse ;  /* 0x00000014ff107819 */ /* 0x100fe20000011613 */
[----:B------:R-:W-:Y:S02]  /*1eb0*/  IMAD.MOV.U32 R20, RZ, RZ, R18 ;  /* 0x000000ffff147224 */ /* 0x000fe400078e0012 */
[----:B------:R-:W-:Y:S01]  /*1ec0*/  IMAD.MOV.U32 R21, RZ, RZ, R19 ;  /* 0x000000ffff157224 */ /* 0x000fe200078e0013 */
[----:B------:R-:W-:Y:S01]  /*1ed0*/  LOP3.LUT R22, R16, 0x7ff, RZ, 0xc0, !PT ;  /* 0x000007ff10167812 */ /* 0x000fe200078ec0ff */
[----:B------:R-:W-:-:S03]  /*1ee0*/  IMAD.MOV.U32 R17, RZ, RZ, RZ ;  /* 0x000000ffff117224 */ /* 0x000fc600078e00ff */
[----:B------:R-:W-:-:S13]  /*1ef0*/  ISETP.NE.AND P0, PT, R22, 0x7ff, PT ;  /* 0x000007ff1600780c */ /* 0x000fda0003f05270 */
[----:B------:R-:W-:Y:S05]  /*1f00*/  @!P0 BRA `(.L_x_30) ;  /* 0x0000000800488947 */ /* 0x000fea0003800000 */
[----:B------:R-:W-:Y:S01]  /*1f10*/  VIADD R18, R22, 0xfffffc00 ;  /* 0xfffffc0016127836 */ /* 0x000fe20000000000 */
[----:B------:R-:W-:Y:S01]  /*1f20*/  BSSY.RECONVERGENT B3, `(.L_x_31) ;  /* 0x000002f000037945 */ /* 0x000fe20003800200 */
[----:B------:R-:W-:-:S03]  /*1f30*/  CS2R R24, SRZ ;  /* 0x0000000000187805 */ /* 0x000fc6000001ff00 */
[----:B------:R-:W-:Y:S02]  /*1f40*/  SHF.R.U32.HI R17, RZ, 0x6, R18 ;  /* 0x00000006ff117819 */ /* 0x000fe40000011612 */
[----:B------:R-:W-:Y:S02]  /*1f50*/  ISETP.GE.U32.AND P0, PT, R18, 0x80, PT ;  /* 0x000000801200780c */ /* 0x000fe40003f06070 */
[C---:B------:R-:W-:Y:S02]  /*1f60*/  IADD3 R18, PT, PT, -R17.reuse, 0x13, RZ ;  /* 0x0000001311127810 */ /* 0x040fe40007ffe1ff */
[----:B------:R-:W-:Y:S02]  /*1f70*/  IADD3 R39, PT, PT, -R17, 0xf, RZ ;  /* 0x0000000f11277810 */ /* 0x000fe40007ffe1ff */
[----:B------:R-:W-:-:S04]  /*1f80*/  SEL R18, R18, 0x12, P0 ;  /* 0x0000001212127807 */ /* 0x000fc80000000000 */
[----:B------:R-:W-:-:S13]  /*1f90*/  ISETP.GE.AND P0, PT, R39, R18, PT ;  /* 0x000000122700720c */ /* 0x000fda0003f06270 */
[----:B------:R-:W-:Y:S05]  /*1fa0*/  @P0 BRA `(.L_x_32) ;  /* 0x0000000000980947 */ /* 0x000fea0003800000 */
[----:B------:R-:W0:Y:S01]  /*1fb0*/  LDC.64 R22, c[0x0][0x358] ;  /* 0x0000d600ff167b82 */ /* 0x000e220000000a00 */
[C---:B------:R-:W-:Y:S01]  /*1fc0*/  SHF.L.U64.HI R26, R20.reuse, 0xb, R21 ;  /* 0x0000000b141a7819 */ /* 0x040fe20000010215 */
[----:B------:R-:W-:Y:S01]  /*1fd0*/  BSSY.RECONVERGENT B4, `(.L_x_33) ;  /* 0x0000022000047945 */ /* 0x000fe20003800200 */
[----:B------:R-:W-:Y:S01]  /*1fe0*/  IMAD.SHL.U32 R21, R20, 0x800, RZ ;  /* 0x0000080014157824 */ /* 0x000fe200078e00ff */
[----:B------:R-:W-:Y:S01]  /*1ff0*/  IADD3 R37, PT, PT, RZ, -R17, -R18 ;  /* 0x80000011ff257210 */ /* 0x000fe20007ffe812 */
[----:B------:R-:W-:Y:S01]  /*2000*/  IMAD.MOV.U32 R36, RZ, RZ, RZ ;  /* 0x000000ffff247224 */ /* 0x000fe200078e00ff */
[----:B------:R-:W-:Y:S02]  /*2010*/  CS2R R24, SRZ ;  /* 0x0000000000187805 */ /* 0x000fe4000001ff00 */
[----:B------:R-:W-:-:S07]  /*2020*/  LOP3.LUT R20, R26, 0x80000000, RZ, 0xfc, !PT ;  /* 0x800000001a147812 */ /* 0x000fce00078efcff */
.L_x_34:
[----:B------:R-:W1:Y:S01]  /*2030*/  LDC.64 R26, c[0x4][0x40] ;  /* 0x01001000ff1a7b82 */ /* 0x000e620000000a00 */
[----:B0-----:R-:W-:Y:S02]  /*2040*/  R2UR UR6, R22 ;  /* 0x00000000160672ca */ /* 0x001fe400000e0000 */
[----:B------:R-:W-:Y:S01]  /*2050*/  R2UR UR7, R23 ;  /* 0x00000000170772ca */ /* 0x000fe200000e0000 */
[----:B-1----:R-:W-:-:S12]  /*2060*/  IMAD.WIDE R26, R39, 0x8, R26 ;  /* 0x00000008271a7825 */ /* 0x002fd800078e021a */
[----:B------:R-:W2:Y:S01]  /*2070*/  LDG.E.64.CONSTANT R26, desc[UR6][R26.64] ;  /* 0x000000061a1a7981 */ /* 0x000ea2000c1e9b00 */
[----:B------:R-:W-:Y:S02]  /*2080*/  VIADD R37, R37, 0x1 ;  /* 0x0000000125257836 */ /* 0x000fe40000000000 */
[----:B------:R-:W-:Y:S02]  /*2090*/  VIADD R39, R39, 0x1 ;  /* 0x0000000127277836 */ /* 0x000fe40000000000 */
[----:B--2---:R-:W-:-:S04]  /*20a0*/  IMAD.WIDE.U32 R24, P2, R26, R21, R24 ;  /* 0x000000151a187225 */ /* 0x004fc80007840018 */
[----:B------:R-:W-:Y:S02]  /*20b0*/  IMAD R41, R26, R20, RZ ;  /* 0x000000141a297224 */ /* 0x000fe400078e02ff */
[CC--:B------:R-:W-:Y:S02]  /*20c0*/  IMAD R38, R27.reuse, R21.reuse, RZ ;  /* 0x000000151b267224 */ /* 0x0c0fe400078e02ff */
[----:B------:R-:W-:Y:S01]  /*20d0*/  IMAD.HI.U32 R43, R27, R21, RZ ;  /* 0x000000151b2b7227 */ /* 0x000fe200078e00ff */
[----:B------:R-:W-:-:S03]  /*20e0*/  IADD3 R25, P0, PT, R41, R25, RZ ;  /* 0x0000001929197210 */ /* 0x000fc60007f1e0ff */
[----:B------:R-:W-:Y:S01]  /*20f0*/  IMAD R41, R36, 0x8, R1 ;  /* 0x0000000824297824 */ /* 0x000fe200078e0201 */
[----:B------:R-:W-:Y:S01]  /*2100*/  IADD3 R25, P1, PT, R38, R25, RZ ;  /* 0x0000001926197210 */ /* 0x000fe20007f3e0ff */
[----:B------:R-:W-:-:S04]  /*2110*/  IMAD.HI.U32 R38, R26, R20, RZ ;  /* 0x000000141a267227 */ /* 0x000fc800078e00ff */
[----:B------:R-:W-:Y:S01]  /*2120*/  IMAD.X R26, RZ, RZ, R38, P2 ;  /* 0x000000ffff1a7224 */ /* 0x000fe200010e0626 */
[----:B------:R0:W-:Y:S01]  /*2130*/  STL.64 [R41], R24 ;  /* 0x0000001829007387 */ /* 0x0001e20000100a00 */
[----:B------:R-:W-:-:S03]  /*2140*/  IMAD.HI.U32 R38, R27, R20, RZ ;  /* 0x000000141b267227 */ /* 0x000fc600078e00ff */
[----:B------:R-:W-:Y:S01]  /*2150*/  IADD3.X R26, P0, PT, R43, R26, RZ, P0, !PT ;  /* 0x0000001a2b1a7210 */ /* 0x000fe2000071e4ff */
[----:B------:R-:W-:Y:S02]  /*2160*/  IMAD R27, R27, R20, RZ ;  /* 0x000000141b1b7224 */ /* 0x000fe400078e02ff */
[----:B------:R-:W-:-:S03]  /*2170*/  VIADD R36, R36, 0x1 ;  /* 0x0000000124247836 */ /* 0x000fc60000000000 */
[----:B------:R-:W-:Y:S01]  /*2180*/  IADD3.X R27, P1, PT, R27, R26, RZ, P1, !PT ;  /* 0x0000001a1b1b7210 */ /* 0x000fe20000f3e4ff */
[----:B------:R-:W-:Y:S01]  /*2190*/  IMAD.X R26, RZ, RZ, R38, P0 ;  /* 0x000000ffff1a7224 */ /* 0x000fe200000e0626 */
[----:B------:R-:W-:-:S03]  /*21a0*/  ISETP.NE.AND P0, PT, R37, -0xf, PT ;  /* 0xfffffff12500780c */ /* 0x000fc60003f05270 */
[----:B------:R-:W-:Y:S02]  /*21b0*/  IMAD.X R26, RZ, RZ, R26, P1 ;  /* 0x000000ffff1a7224 */ /* 0x000fe400008e061a */
[----:B0-----:R-:W-:Y:S02]  /*21c0*/  IMAD.MOV.U32 R24, RZ, RZ, R27 ;  /* 0x000000ffff187224 */ /* 0x001fe400078e001b */
[----:B------:R-:W-:-:S06]  /*21d0*/  IMAD.MOV.U32 R25, RZ, RZ, R26 ;  /* 0x000000ffff197224 */ /* 0x000fcc00078e001a */
[----:B------:R-:W-:Y:S05]  /*21e0*/  @P0 BRA `(.L_x_34) ;  /* 0xfffffffc00900947 */ /* 0x000fea000383ffff */
[----:B------:R-:W-:Y:S05]  /*21f0*/  BSYNC.RECONVERGENT B4 ;  /* 0x0000000000047941 */ /* 0x000fea0003800200 */
.L_x_33:
[----:B------:R-:W-:-:S07]  /*2200*/  IMAD.MOV.U32 R39, RZ, RZ, R18 ;  /* 0x000000ffff277224 */ /* 0x000fce00078e0012 */
.L_x_32:
[----:B------:R-:W-:Y:S05]  /*2210*/  BSYNC.RECONVERGENT B3 ;  /* 0x0000000000037941 */ /* 0x000fea0003800200 */
.L_x_31:
[----:B------:R-:W-:Y:S01]  /*2220*/  LOP3.LUT P0, R43, R16, 0x3f, RZ, 0xc0, !PT ;  /* 0x0000003f102b7812 */ /* 0x000fe2000780c0ff */
[----:B------:R-:W-:-:S04]  /*2230*/  IMAD.IADD R16, R17, 0x1, R39 ;  /* 0x0000000111107824 */ /* 0x000fc800078e0227 */
[----:B------:R-:W-:-:S05]  /*2240*/  IMAD.U32 R45, R16, 0x8, R1 ;  /* 0x00000008102d7824 */ /* 0x000fca00078e0001 */
[----:B------:R0:W-:Y:S04]  /*2250*/  STL.64 [R45+-0x78], R24 ;  /* 0xffff88182d007387 */ /* 0x0001e80000100a00 */
[----:B------:R-:W2:Y:S04]  /*2260*/  @P0 LDL.64 R26, [R1+0x8] ;  /* 0x00000800011a0983 */ /* 0x000ea80000100a00 */
[----:B------:R-:W3:Y:S04]  /*2270*/  LDL.64 R20, [R1+0x10] ;  /* 0x0000100001147983 */ /* 0x000ee80000100a00 */
[----:B------:R-:W0:Y:S01]  /*2280*/  LDL.64 R16, [R1+0x18] ;  /* 0x0000180001107983 */ /* 0x000e220000100a00 */
[----:B------:R-:W-:Y:S01]  /*2290*/  @P0 LOP3.LUT R18, R43, 0x3f, RZ, 0x3c, !PT ;  /* 0x0000003f2b120812 */ /* 0x000fe200078e3cff */
[----:B------:R-:W-:Y:S01]  /*22a0*/  BSSY.RECONVERGENT B3, `(.L_x_35) ;  /* 0x0000034000037945 */ /* 0x000fe20003800200 */
[----:B--2---:R-:W-:-:S02]  /*22b0*/  @P0 SHF.R.U64 R23, R26, 0x1, R27 ;  /* 0x000000011a170819 */ /* 0x004fc4000000121b */
[----:B------:R-:W-:Y:S02]  /*22c0*/  @P0 SHF.R.U32.HI R27, RZ, 0x1, R27 ;  /* 0x00000001ff1b0819 */ /* 0x000fe4000001161b */
[CC--:B---3--:R-:W-:Y:S02]  /*22d0*/  @P0 SHF.L.U32 R37, R20.reuse, R43.reuse, RZ ;  /* 0x0000002b14250219 */ /* 0x0c8fe400000006ff */
[----:B------:R-:W-:Y:S02]  /*22e0*/  @P0 SHF.R.U64 R22, R23, R18, R27 ;  /* 0x0000001217160219 */ /* 0x000fe4000000121b */
[--C-:B------:R-:W-:Y:S02]  /*22f0*/  @P0 SHF.R.U32.HI R41, RZ, 0x1, R21.reuse ;  /* 0x00000001ff290819 */ /* 0x100fe40000011615 */
[C-C-:B------:R-:W-:Y:S02]  /*2300*/  @P0 SHF.R.U64 R39, R20.reuse, 0x1, R21.reuse ;  /* 0x0000000114270819 */ /* 0x140fe40000001215 */
[----:B------:R-:W-:-:S02]  /*2310*/  @P0 SHF.L.U64.HI R26, R20, R43, R21 ;  /* 0x0000002b141a0219 */ /* 0x000fc40000010215 */
[----:B------:R-:W-:Y:S02]  /*2320*/  @P0 SHF.R.U32.HI R23, RZ, R18, R27 ;  /* 0x00000012ff170219 */ /* 0x000fe4000001161b */
[----:B------:R-:W-:Y:S02]  /*2330*/  @P0 LOP3.LUT R20, R37, R22, RZ, 0xfc, !PT ;  /* 0x0000001625140212 */ /* 0x000fe400078efcff */
[----:B0-----:R-:W-:Y:S02]  /*2340*/  @P0 SHF.L.U32 R24, R16, R43, RZ ;  /* 0x0000002b10180219 */ /* 0x001fe400000006ff */
[----:B------:R-:W-:Y:S01]  /*2350*/  @P0 SHF.R.U64 R39, R39, R18, R41 ;  /* 0x0000001227270219 */ /* 0x000fe20000001229 */
[----:B------:R-:W-:Y:S01]  /*2360*/  IMAD.SHL.U32 R22, R20, 0x4, RZ ;  /* 0x0000000414167824 */ /* 0x000fe200078e00ff */
[----:B------:R-:W-:Y:S02]  /*2370*/  @P0 LOP3.LUT R21, R26, R23, RZ, 0xfc, !PT ;  /* 0x000000171a150212 */ /* 0x000fe400078efcff */
[----:B------:R-:W-:-:S02]  /*2380*/  @P0 SHF.L.U64.HI R43, R16, R43, R17 ;  /* 0x0000002b102b0219 */ /* 0x000fc40000010211 */
[----:B------:R-:W-:Y:S02]  /*2390*/  @P0 SHF.R.U32.HI R18, RZ, R18, R41 ;  /* 0x00000012ff120219 */ /* 0x000fe40000011629 */
[----:B------:R-:W-:Y:S02]  /*23a0*/  @P0 LOP3.LUT R16, R24, R39, RZ, 0xfc, !PT ;  /* 0x0000002718100212 */ /* 0x000fe400078efcff */
[----:B------:R-:W-:Y:S02]  /*23b0*/  SHF.L.U64.HI R26, R20, 0x2, R21 ;  /* 0x00000002141a7819 */ /* 0x000fe40000010215 */
[----:B------:R-:W-:Y:S02]  /*23c0*/  @P0 LOP3.LUT R17, R43, R18, RZ, 0xfc, !PT ;  /* 0x000000122b110212 */ /* 0x000fe400078efcff */
[----:B------:R-:W-:Y:S02]  /*23d0*/  SHF.L.W.U32.HI R21, R21, 0x2, R16 ;  /* 0x0000000215157819 */ /* 0x000fe40000010e10 */
[----:B------:R-:W-:-:S02]  /*23e0*/  IADD3 RZ, P0, PT, RZ, -R22, RZ ;  /* 0x80000016ffff7210 */ /* 0x000fc40007f1e0ff */
[----:B------:R-:W-:Y:S02]  /*23f0*/  LOP3.LUT R18, RZ, R26, RZ, 0x33, !PT ;  /* 0x0000001aff127212 */ /* 0x000fe400078e33ff */
[----:B------:R-:W-:Y:S02]  /*2400*/  SHF.L.W.U32.HI R16, R16, 0x2, R17 ;  /* 0x0000000210107819 */ /* 0x000fe40000010e11 */
[----:B------:R-:W-:Y:S02]  /*2410*/  LOP3.LUT R20, RZ, R21, RZ, 0x33, !PT ;  /* 0x00000015ff147212 */ /* 0x000fe400078e33ff */
[----:B------:R-:W-:Y:S02]  /*2420*/  IADD3.X R23, P0, PT, RZ, R18, RZ, P0, !PT ;  /* 0x00000012ff177210 */ /* 0x000fe4000071e4ff */
[----:B------:R-:W-:Y:S02]  /*2430*/  LOP3.LUT R18, RZ, R16, RZ, 0x33, !PT ;  /* 0x00000010ff127212 */ /* 0x000fe400078e33ff */
[----:B------:R-:W-:-:S02]  /*2440*/  IADD3.X R20, P1, PT, RZ, R20, RZ, P0, !PT ;  /* 0x00000014ff147210 */ /* 0x000fc4000073e4ff */
[----:B------:R-:W-:-:S03]  /*2450*/  ISETP.GT.U32.AND P2, PT, R21, -0x1, PT ;  /* 0xffffffff1500780c */ /* 0x000fc60003f44070 */
[----:B------:R-:W-:Y:S01]  /*2460*/  IMAD.X R25, RZ, RZ, R18, P1 ;  /* 0x000000ffff197224 */ /* 0x000fe200008e0612 */
[----:B------:R-:W-:-:S04]  /*2470*/  ISETP.GT.AND.EX P0, PT, R16, -0x1, PT, P2 ;  /* 0xffffffff1000780c */ /* 0x000fc80003f04320 */
[----:B------:R-:W-:Y:S02]  /*2480*/  SEL R18, R16, R25, P0 ;  /* 0x0000001910127207 */ /* 0x000fe40000000000 */
[----:B------:R-:W-:Y:S02]  /*2490*/  SEL R21, R21, R20, P0 ;  /* 0x0000001415157207 */ /* 0x000fe40000000000 */
[----:B------:R-:W-:Y:S02]  /*24a0*/  ISETP.NE.U32.AND P1, PT, R18, RZ, PT ;  /* 0x000000ff1200720c */ /* 0x000fe40003f25070 */
[----:B------:R-:W-:Y:S02]  /*24b0*/  SEL R23, R26, R23, P0 ;  /* 0x000000171a177207 */ /* 0x000fe40000000000 */
[----:B------:R-:W-:Y:S01]  /*24c0*/  SEL R24, R21, R18, !P1 ;  /* 0x0000001215187207 */ /* 0x000fe20004800000 */
[----:B------:R-:W-:-:S05]  /*24d0*/  @!P0 IMAD.MOV R22, RZ, RZ, -R22 ;  /* 0x000000ffff168224 */ /* 0x000fca00078e0a16 */
[----:B------:R-:W0:Y:S02]  /*24e0*/  FLO.U32 R24, R24 ;  /* 0x0000001800187300 */ /* 0x000e2400000e0000 */
[C---:B0-----:R-:W-:Y:S02]  /*24f0*/  IADD3 R25, PT, PT, -R24.reuse, 0x1f, RZ ;  /* 0x0000001f18197810 */ /* 0x041fe40007ffe1ff */
[----:B------:R-:W-:-:S03]  /*2500*/  IADD3 R20, PT, PT, -R24, 0x3f, RZ ;  /* 0x0000003f18147810 */ /* 0x000fc60007ffe1ff */
[----:B------:R-:W-:-:S05]  /*2510*/  @P1 IMAD.MOV R20, RZ, RZ, R25 ;  /* 0x000000ffff141224 */ /* 0x000fca00078e0219 */
[----:B------:R-:W-:-:S13]  /*2520*/  ISETP.NE.AND P1, PT, R20, RZ, PT ;  /* 0x000000ff1400720c */ /* 0x000fda0003f25270 */
[----:B------:R-:W-:Y:S05]  /*2530*/  @!P1 BRA `(.L_x_36) ;  /* 0x0000000000289947 */ /* 0x000fea0003800000 */
[--C-:B------:R-:W-:Y:S02]  /*2540*/  SHF.R.U64 R24, R22, 0x1, R23.reuse ;  /* 0x0000000116187819 */ /* 0x100fe40000001217 */
[C---:B------:R-:W-:Y:S02]  /*2550*/  LOP3.LUT R22, R20.reuse, 0x3f, RZ, 0xc0, !PT ;  /* 0x0000003f14167812 */ /* 0x040fe400078ec0ff */
[----:B------:R-:W-:Y:S02]  /*2560*/  SHF.R.U32.HI R26, RZ, 0x1, R23 ;  /* 0x00000001ff1a7819 */ /* 0x000fe40000011617 */
[----:B------:R-:W-:Y:S02]  /*2570*/  LOP3.LUT R23, R20, 0x3f, RZ, 0xc, !PT ;  /* 0x0000003f14177812 */ /* 0x000fe400078e0cff */
[CC--:B------:R-:W-:Y:S02]  /*2580*/  SHF.L.U64.HI R25, R21.reuse, R22.reuse, R18 ;  /* 0x0000001615197219 */ /* 0x0c0fe40000010212 */
[----:B------:R-:W-:-:S02]  /*2590*/  SHF.L.U32 R22, R21, R22, RZ ;  /* 0x0000001615167219 */ /* 0x000fc400000006ff */
[-CC-:B------:R-:W-:Y:S02]  /*25a0*/  SHF.R.U64 R21, R24, R23.reuse, R26.reuse ;  /* 0x0000001718157219 */ /* 0x180fe4000000121a */
[----:B------:R-:W-:Y:S02]  /*25b0*/  SHF.R.U32.HI R18, RZ, R23, R26 ;  /* 0x00000017ff127219 */ /* 0x000fe4000001161a */
[----:B------:R-:W-:Y:S02]  /*25c0*/  LOP3.LUT R21, R22, R21, RZ, 0xfc, !PT ;  /* 0x0000001516157212 */ /* 0x000fe400078efcff */
[----:B------:R-:W-:-:S07]  /*25d0*/  LOP3.LUT R18, R25, R18, RZ, 0xfc, !PT ;  /* 0x0000001219127212 */ /* 0x000fce00078efcff */
.L_x_36:
[----:B------:R-:W-:Y:S05]  /*25e0*/  BSYNC.RECONVERGENT B3 ;  /* 0x0000000000037941 */ /* 0x000fea0003800200 */
.L_x_35:
[----:B------:R-:W-:Y:S01]  /*25f0*/  IMAD.WIDE.U32 R24, R21, 0x2168c235, RZ ;  /* 0x2168c23515187825 */ /* 0x000fe200078e00ff */
[----:B------:R-:W-:-:S03]  /*2600*/  SHF.R.U32.HI R17, RZ, 0x1e, R17 ;  /* 0x0000001eff117819 */ /* 0x000fc60000011611 */
[----:B------:R-:W-:Y:S01]  /*2610*/  IMAD.MOV.U32 R22, RZ, RZ, R25 ;  /* 0x000000ffff167224 */ /* 0x000fe200078e0019 */
[----:B------:R-:W-:Y:S01]  /*2620*/  IADD3 RZ, P1, PT, R24, R24, RZ ;  /* 0x0000001818ff7210 */ /* 0x000fe20007f3e0ff */
[----:B------:R-:W-:Y:S01]  /*2630*/  IMAD.MOV.U32 R23, RZ, RZ, RZ ;  /* 0x000000ffff177224 */ /* 0x000fe200078e00ff */
[----:B------:R-:W-:Y:S01]  /*2640*/  LEA.HI R17, R16, R17, RZ, 0x1 ;  /* 0x0000001110117211 */ /* 0x000fe200078f08ff */
[----:B------:R-:W-:Y:S02]  /*2650*/  IMAD R25, R18, -0x36f0255e, RZ ;  /* 0xc90fdaa212197824 */ /* 0x000fe400078e02ff */
[----:B------:R-:W-:-:S04]  /*2660*/  IMAD.WIDE.U32 R22, R21, -0x36f0255e, R22 ;  /* 0xc90fdaa215167825 */ /* 0x000fc800078e0016 */
[----:B------:R-:W-:-:S04]  /*2670*/  IMAD.HI.U32 R21, R18, -0x36f0255e, RZ ;  /* 0xc90fdaa212157827 */ /* 0x000fc800078e00ff */
[----:B------:R-:W-:-:S04]  /*2680*/  IMAD.WIDE.U32 R22, P2, R18, 0x2168c235, R22 ;  /* 0x2168c23512167825 */ /* 0x000fc80007840016 */
[----:B------:R-:W-:Y:S01]  /*2690*/  IMAD.X R18, RZ, RZ, R21, P2 ;  /* 0x000000ffff127224 */ /* 0x000fe200010e0615 */
[----:B------:R-:W-:Y:S02]  /*26a0*/  IADD3 R21, P2, PT, R25, R23, RZ ;  /* 0x0000001719157210 */ /* 0x000fe40007f5e0ff */
[----:B------:R-:W-:Y:S02]  /*26b0*/  IADD3.X RZ, P1, PT, R22, R22, RZ, P1, !PT ;  /* 0x0000001616ff7210 */ /* 0x000fe40000f3e4ff */
[C---:B------:R-:W-:Y:S01]  /*26c0*/  ISETP.GT.U32.AND P3, PT, R21.reuse, RZ, PT ;  /* 0x000000ff1500720c */ /* 0x040fe20003f64070 */
[----:B------:R-:W-:Y:S01]  /*26d0*/  IMAD.X R18, RZ, RZ, R18, P2 ;  /* 0x000000ffff127224 */ /* 0x000fe200010e0612 */
[----:B------:R-:W-:-:S04]  /*26e0*/  IADD3.X R22, P2, PT, R21, R21, RZ, P1, !PT ;  /* 0x0000001515167210 */ /* 0x000fc80000f5e4ff */
[C---:B------:R-:W-:Y:S01]  /*26f0*/  ISETP.GT.AND.EX P1, PT, R18.reuse, RZ, PT, P3 ;  /* 0x000000ff1200720c */ /* 0x040fe20003f24330 */
[----:B------:R-:W-:-:S03]  /*2700*/  IMAD.X R23, R18, 0x1, R18, P2 ;  /* 0x0000000112177824 */ /* 0x000fc600010e0612 */
[----:B------:R-:W-:Y:S02]  /*2710*/  SEL R22, R22, R21, P1 ;  /* 0x0000001516167207 */ /* 0x000fe40000800000 */
[----:B------:R-:W-:Y:S02]  /*2720*/  SEL R21, R23, R18, P1 ;  /* 0x0000001217157207 */ /* 0x000fe40000800000 */
[----:B------:R-:W-:Y:S02]  /*2730*/  IADD3 R18, P2, PT, R22, 0x1, RZ ;  /* 0x0000000116127810 */ /* 0x000fe40007f5e0ff */
[----:B------:R-:W-:Y:S02]  /*2740*/  SEL R23, RZ, 0xffffffff, !P1 ;  /* 0xffffffffff177807 */ /* 0x000fe40004800000 */
[----:B------:R-:W-:Y:S01]  /*2750*/  LOP3.LUT P1, R19, R19, 0x80000000, RZ, 0xc0, !PT ;  /* 0x8000000013137812 */ /* 0x000fe2000782c0ff */
[----:B------:R-:W-:Y:S02]  /*2760*/  IMAD.X R21, RZ, RZ, R21, P2 ;  /* 0x000000ffff157224 */ /* 0x000fe400010e0615 */
[----:B------:R-:W-:Y:S01]  /*2770*/  IMAD.IADD R22, R23, 0x1, -R20 ;  /* 0x0000000117167824 */ /* 0x000fe200078e0a14 */
[----:B------:R-:W-:-:S02]  /*2780*/  @!P0 LOP3.LUT R19, R19, 0x80000000, RZ, 0x3c, !PT ;  /* 0x8000000013138812 */ /* 0x000fc400078e3cff */
[----:B------:R-:W-:-:S04]  /*2790*/  SHF.R.U64 R18, R18, 0xa, R21 ;  /* 0x0000000a12127819 */ /* 0x000fc80000001215 */
[----:B------:R-:W-:-:S03]  /*27a0*/  IADD3 R18, P2, PT, R18, 0x1, RZ ;  /* 0x0000000112127810 */ /* 0x000fc60007f5e0ff */
[----:B------:R-:W-:Y:S01]  /*27b0*/  @P1 IMAD.MOV R17, RZ, RZ, -R17 ;  /* 0x000000ffff111224 */ /* 0x000fe200078e0a11 */
[----:B------:R-:W-:-:S04]  /*27c0*/  LEA.HI.X R21, R21, RZ, RZ, 0x16, P2 ;  /* 0x000000ff15157211 */ /* 0x000fc800010fb4ff */
[--C-:B------:R-:W-:Y:S01]  /*27d0*/  SHF.R.U64 R20, R18, 0x1, R21.reuse ;  /* 0x0000000112147819 */ /* 0x100fe20000001215 */
[----:B------:R-:W-:Y:S01]  /*27e0*/  IMAD.SHL.U32 R18, R22, 0x100000, RZ ;  /* 0x0010000016127824 */ /* 0x000fe200078e00ff */
[----:B------:R-:W-:Y:S02]  /*27f0*/  SHF.R.U32.HI R21, RZ, 0x1, R21 ;  /* 0x00000001ff157819 */ /* 0x000fe40000011615 */
[----:B------:R-:W-:-:S04]  /*2800*/  IADD3 R20, P2, P3, RZ, RZ, R20 ;  /* 0x000000ffff147210 */ /* 0x000fc80007b5e014 */
[----:B------:R-:W-:-:S04]  /*2810*/  IADD3.X R16, PT, PT, R18, 0x3fe00000, R21, P2, P3 ;  /* 0x3fe0000012107810 */ /* 0x000fc800017e6415 */
[----:B------:R-:W-:-:S07]  /*2820*/  LOP3.LUT R21, R16, R19, RZ, 0xfc, !PT ;  /* 0x0000001310157212 */ /* 0x000fce00078efcff */
.L_x_30:
[----:B------:R-:W-:Y:S02]  /*2830*/  IMAD.MOV.U32 R18, RZ, RZ, R17 ;  /* 0x000000ffff127224 */ /* 0x000fe400078e0011 */
[----:B------:R-:W-:Y:S02]  /*2840*/  IMAD.MOV.U32 R16, RZ, RZ, R2 ;  /* 0x000000ffff107224 */ /* 0x000fe400078e0002 */
[----:B------:R-:W-:-:S04]  /*2850*/  IMAD.MOV.U32 R17, RZ, RZ, 0x0 ;  /* 0x00000000ff117424 */ /* 0x000fc800078e00ff */
[----:B------:R-:W-:Y:S05]  /*2860*/  RET.REL.NODEC R16 `(_Z20monteCarloSimulationPfiffffP17curandStateXORWOW) ;  /* 0xffffffd410e47950 */ /* 0x000fea0003c3ffff */
.L_x_37:
[----:B------:R-:W-:-:S00]  /*2870*/  BRA `(.L_x_37) ;  /* 0xfffffffc00fc7947 */ /* 0x000fc0000383ffff */
[----:B------:R-:W-:-:S00]  /*2880*/  NOP ;  /* 0x0000000000007918 */ /* 0x000fc00000000000 */
[----:B------:R-:W-:-:S00]  /*2890*/  NOP ;  /* 0x0000000000007918 */ /* 0x000fc00000000000 */
[----:B------:R-:W-:-:S00]  /*28a0*/  NOP ;  /* 0x0000000000007918 */ /* 0x000fc00000000000 */
[----:B------:R-:W-:-:S00]  /*28b0*/  NOP ;  /* 0x0000000000007918 */ /* 0x000fc00000000000 */
[----:B------:R-:W-:-:S00]  /*28c0*/  NOP ;  /* 0x0000000000007918 */ /* 0x000fc00000000000 */
[----:B------:R-:W-:-:S00]  /*28d0*/  NOP ;  /* 0x0000000000007918 */ /* 0x000fc00000000000 */
[----:B------:R-:W-:-:S00]  /*28e0*/  NOP ;  /* 0x0000000000007918 */ /* 0x000fc00000000000 */
[----:B------:R-:W-:-:S00]  /*28f0*/  NOP ;  /* 0x0000000000007918 */ /* 0x000fc00000000000 */
.L_x_49:


//--------------------- .text._Z19initRandomGeneratorP17curandStateXORWOWy --------------------------
	.section	.text._Z19initRandomGeneratorP17curandStateXORWOWy,"ax",@progbits
	.align	128
        .global         _Z19initRandomGeneratorP17curandStateXORWOWy
        .type           _Z19initRandomGeneratorP17curandStateXORWOWy,@function
        .size           _Z19initRandomGeneratorP17curandStateXORWOWy,(.L_x_51 - _Z19initRandomGeneratorP17curandStateXORWOWy)
        .other          _Z19initRandomGeneratorP17curandStateXORWOWy,@"STO_CUDA_ENTRY STV_DEFAULT"
_Z19initRandomGeneratorP17curandStateXORWOWy:
.text._Z19initRandomGeneratorP17curandStateXORWOWy:
[----:B------:R-:W-:Y:S01]  /*0000*/  LDC R1, c[0x0][0x37c] ;  /* 0x0000df00ff017b82 */ /* 0x000fe20000000800 */
[----:B------:R-:W0:Y:S07]  /*0010*/  S2R R4, SR_TID.X ;  /* 0x0000000000047919 */ /* 0x000e2e0000002100 */
[----:B------:R-:W1:Y:S01]  /*0020*/  LDC.64 R2, c[0x0][0x388] ;  /* 0x0000e200ff027b82 */ /* 0x000e620000000a00 */
[----:B------:R-:W2:Y:S01]  /*0030*/  LDCU.64 UR4, c[0x0][0x358] ;  /* 0x00006b00ff0477ac */ /* 0x000ea20008000a00 */
[----:B------:R-:W-:Y:S06]  /*0040*/  BSSY.RECONVERGENT B0, `(.L_x_38) ;  /* 0x00000e5000007945 */ /* 0x000fec0003800200 */
[----:B------:R-:W0:Y:S08]  /*0050*/  S2UR UR6, SR_CTAID.X ;  /* 0x00000000000679c3 */ /* 0x000e300000002500 */
[----:B------:R-:W0:Y:S08]  /*0060*/  LDC R13, c[0x0][0x360] ;  /* 0x0000d800ff0d7b82 */ /* 0x000e300000000800 */
[----:B------:R-:W3:Y:S01]  /*0070*/  LDC.64 R6, c[0x0][0x380] ;  /* 0x0000e000ff067b82 */ /* 0x000ee20000000a00 */
[----:B-1----:R-:W-:-:S02]  /*0080*/  LOP3.LUT R0, R2, 0xaad26b49, RZ, 0x3c, !PT ;  /* 0xaad26b4902007812 */ /* 0x002fc400078e3cff */
[----:B------:R-:W-:-:S03]  /*0090*/  LOP3.LUT R2, R3, 0xf7dcefdd, RZ, 0x3c, !PT ;  /* 0xf7dcefdd03027812 */ /* 0x000fc600078e3cff */
[----:B------:R-:W-:Y:S02]  /*00a0*/  IMAD R0, R0, 0x4182bed5, RZ ;  /* 0x4182bed500007824 */ /* 0x000fe400078e02ff */
[----:B------:R-:W-:Y:S02]  /*00b0*/  IMAD R3, R2, -0x658354e5, RZ ;  /* 0x9a7cab1b02037824 */ /* 0x000fe400078e02ff */
[C---:B------:R-:W-:Y:S01]  /*00c0*/  VIADD R5, R0.reuse, 0x75bcd15 ;  /* 0x075bcd1500057836 */ /* 0x040fe20000000000 */
[C---:B------:R-:W-:Y:S01]  /*00d0*/  LOP3.LUT R8, R0.reuse, 0x159a55e5, RZ, 0x3c, !PT ;  /* 0x159a55e500087812 */ /* 0x040fe200078e3cff */
[C---:B------:R-:W-:Y:S01]  /*00e0*/  VIADD R11, R0.reuse, 0x583f19 ;  /* 0x00583f19000b7836 */ /* 0x040fe20000000000 */
[C---:B------:R-:W-:Y:S01]  /*00f0*/  LOP3.LUT R10, R3.reuse, 0x5491333, RZ, 0x3c, !PT ;  /* 0x05491333030a7812 */ /* 0x040fe200078e3cff */
[----:B------:R-:W-:Y:S02]  /*0100*/  VIADD R9, R3, 0x1f123bb5 ;  /* 0x1f123bb503097836 */ /* 0x000fe40000000000 */
[----:B0-----:R-:W-:Y:S01]  /*0110*/  IMAD R13, R13, UR6, R4 ;  /* 0x000000060d0d7c24 */ /* 0x001fe2000f8e0204 */
[----:B------:R-:W-:-:S04]  /*0120*/  IADD3 R4, PT, PT, R0, 0x64f0c9, R3 ;  /* 0x0064f0c900047810 */ /* 0x000fc80007ffe003 */
[C---:B------:R-:W-:Y:S01]  /*0130*/  ISETP.NE.AND P0, PT, R13.reuse, RZ, PT ;  /* 0x000000ff0d00720c */ /* 0x040fe20003f05270 */
[----:B---3--:R-:W-:-:S05]  /*0140*/  IMAD.WIDE R6, R13, 0x30, R6 ;  /* 0x000000300d067825 */ /* 0x008fca00078e0206 */
[----:B--2---:R0:W-:Y:S04]  /*0150*/  STG.E.64 desc[UR4][R6.64], R4 ;  /* 0x0000000406007986 */ /* 0x0041e8000c101b04 */
[----:B------:R0:W-:Y:S04]  /*0160*/  STG.E.64 desc[UR4][R6.64+0x8], R8 ;  /* 0x0000080806007986 */ /* 0x0001e8000c101b04 */
[----:B------:R0:W-:Y:S01]  /*0170*/  STG.E.64 desc[UR4][R6.64+0x10], R10 ;  /* 0x0000100a06007986 */ /* 0x0001e2000c101b04 */
[----:B------:R-:W-:Y:S05]  /*0180*/  @!P0 BRA `(.L_x_39) ;  /* 0x0000000c00408947 */ /* 0x000fea0003800000 */
[----:B------:R-:W-:Y:S01]  /*0190*/  SHF.R.S32.HI R0, RZ, 0x1f, R13 ;  /* 0x0000001fff007819 */ /* 0x000fe2000001140d */
[----:B------:R-:W-:-:S07]  /*01a0*/  IMAD.MOV.U32 R12, RZ, RZ, RZ ;  /* 0x000000ffff0c7224 */ /* 0x000fce00078e00ff */
.L_x_45:
[----:B-1----:R-:W-:Y:S01]  /*01b0*/  LOP3.LUT R2, R13, 0x3, RZ, 0xc0, !PT ;  /* 0x000000030d027812 */ /* 0x002fe200078ec0ff */
[----:B------:R-:W-:Y:S03]  /*01c0*/  BSSY.RECONVERGENT B1, `(.L_x_40) ;  /* 0x00000c6000017945 */ /* 0x000fe60003800200 */
[----:B------:R-:W-:-:S04]  /*01d0*/  ISETP.NE.U32.AND P0, PT, R2, RZ, PT ;  /* 0x000000ff0200720c */ /* 0x000fc80003f05070 */
[----:B------:R-:W-:-:S13]  /*01e0*/  ISETP.NE.AND.EX P0, PT, RZ, RZ, PT, P0 ;  /* 0x000000ffff00720c */ /* 0x000fda0003f05300 */
[----:B------:R-:W-:Y:S05]  /*01f0*/  @!P0 BRA `(.L_x_41) ;  /* 0x0000000c00088947 */ /* 0x000fea0003800000 */
[----:B0-----:R-:W0:Y:S01]  /*0200*/  LDC.64 R8, c[0x4][RZ] ;  /* 0x01000000ff087b82 */ /* 0x001e220000000a00 */
[----:B------:R-:W-:Y:S02]  /*0210*/  IMAD.MOV.U32 R14, RZ, RZ, RZ ;  /* 0x000000ffff0e7224 */ /* 0x000fe400078e00ff */
[----:B0-----:R-:W-:-:S07]  /*0220*/  IMAD.WIDE.U32 R8, R12, 0xc80, R8 ;  /* 0x00000c800c087825 */ /* 0x001fce00078e0008 */
.L_x_44:
[----:B-1----:R-:W-:Y:S01]  /*0230*/  IMAD.MOV.U32 R15, RZ, RZ, RZ ;  /* 0x000000ffff0f7224 */ /* 0x002fe200078e00ff */
[----:B------:R-:W-:Y:S01]  /*0240*/  CS2R R2, SRZ ;  /* 0x0000000000027805 */ /* 0x000fe2000001ff00 */
[----:B------:R-:W-:Y:S01]  /*0250*/  IMAD.MOV.U32 R17, RZ, RZ, RZ ;  /* 0x000000ffff117224 */ /* 0x000fe200078e00ff */
[----:B------:R-:W-:-:S07]  /*0260*/  CS2R R4, SRZ ;  /* 0x0000000000047805 */ /* 0x000fce000001ff00 */
.L_x_43:
[----:B------:R-:W-:-:S05]  /*0270*/  IMAD.WIDE.U32 R10, R17, 0x4, R6 ;  /* 0x00000004110a7825 */ /* 0x000fca00078e0006 */
[----:B------:R0:W5:Y:S01]  /*0280*/  LDG.E R16, desc[UR4][R10.64+0x4] ;  /* 0x000004040a107981 */ /* 0x000162000c1e1900 */
[----:B------:R-:W-:-:S07]  /*0290*/  IMAD.MOV.U32 R19, RZ, RZ, RZ ;  /* 0x000000ffff137224 */ /* 0x000fce00078e00ff */
.L_x_42:
[----:B-----5:R-:W-:Y:S01]  /*02a0*/  SHF.R.U32.HI R24, RZ, R19, R16 ;  /* 0x00000013ff187219 */ /* 0x020fe20000011610 */
[----:B0-----:R-:W-:-:S03]  /*02b0*/  IMAD.SHL.U32 R10, R17, 0x20, RZ ;  /* 0x00000020110a7824 */ /* 0x001fc600078e00ff */
[----:B------:R-:W-:Y:S01]  /*02c0*/  LOP3.LUT R11, R24, 0x1, RZ, 0xc0, !PT ;  /* 0x00000001180b7812 */ /* 0x000fe200078ec0ff */
[----:B------:R-:W-:-:S03]  /*02d0*/  IMAD.IADD R10, R10, 0x1, R19 ;  /* 0x000000010a0a7824 */ /* 0x000fc600078e0213 */
[----:B------:R-:W-:Y:S01]  /*02e0*/  ISETP.NE.U32.AND P0, PT, R11, 0x1, PT ;  /* 0x000000010b00780c */ /* 0x000fe20003f05070 */
[----:B------:R-:W-:-:S03]  /*02f0*/  IMAD R11, R10, 0x5, RZ ;  /* 0x000000050a0b7824 */ /* 0x000fc600078e02ff */
[----:B------:R-:W-:Y:S01]  /*0300*/  R2P PR, R24, 0x7e ;  /* 0x0000007e18007804 */ /* 0x000fe20000000000 */
[----:B------:R-:W-:-:S08]  /*0310*/  IMAD.WIDE.U32 R10, R11, 0x4, R8 ;  /* 0x000000040b0a7825 */ /* 0x000fd000078e0008 */
[----:B------:R-:W2:Y:S04]  /*0320*/  @!P0 LDG.E R18, desc[UR4][R10.64] ;  /* 0x000000040a128981 */ /* 0x000ea8000c1e1900 */
[----:B------:R-:W3:Y:S04]  /*0330*/  @!P0 LDG.E R20, desc[UR4][R10.64+0x10] ;  /* 0x000010040a148981 */ /* 0x000ee8000c1e1900 */
[----:B------:R-:W4:Y:S04]  /*0340*/  @P1 LDG.E R22, desc[UR4][R10.64+0x14] ;  /* 0x000014040a161981 */ /* 0x000f28000c1e1900 */
[----:B------:R-:W4:Y:S04]  /*0350*/  @P2 LDG.E R26, desc[UR4][R10.64+0x28] ;  /* 0x000028040a1a2981 */ /* 0x000f28000c1e1900 */
[----:B------:R-:W4:Y:S04]  /*0360*/  @!P0 LDG.E R21, desc[UR4][R10.64+0x4] ;  /* 0x000004040a158981 */ /* 0x000f28000c1e1900 */
[----:B------:R-:W4:Y:S04]  /*0370*/  @!P0 LDG.E R23, desc[UR4][R10.64+0xc] ;  /* 0x00000c040a178981 */ /* 0x000f28000c1e1900 */
[----:B------:R-:W4:Y:S04]  /*0380*/  @P1 LDG.E R25, desc[UR4][R10.64+0x18] ;  /* 0x000018040a191981 */ /* 0x000f28000c1e1900 */
[----:B------:R-:W4:Y:S04]  /*0390*/  @P3 LDG.E R28, desc[UR4][R10.64+0x3c] ;  /* 0x00003c040a1c3981 */ /* 0x000f28000c1e1900 */
[----:B------:R-:W4:Y:S01]  /*03a0*/  @P6 LDG.E R27, desc[UR4][R10.64+0x7c] ;  /* 0x00007c040a1b6981 */ /* 0x000f22000c1e1900 */
[----:B--2---:R-:W-:-:S03]  /*03b0*/  @!P0 LOP3.LUT R15, R15, R18, RZ, 0x3c, !PT ;  /* 0x000000120f0f8212 */ /* 0x004fc600078e3cff */
[----:B------:R-:W2:Y:S01]  /*03c0*/  @!P0 LDG.E R18, desc[UR4][R10.64+0x8] ;  /* 0x000008040a128981 */ /* 0x000ea2000c1e1900 */
[----:B---3--:R-:W-:-:S03]  /*03d0*/  @!P0 LOP3.LUT R3, R3, R20, RZ, 0x3c, !PT ;  /* 0x0000001403038212 */ /* 0x008fc600078e3cff */
[----:B------:R-:W3:Y:S01]  /*03e0*/  @P1 LDG.E R20, desc[UR4][R10.64+0x24] ;  /* 0x000024040a141981 */ /* 0x000ee2000c1e1900 */
[----:B----4-:R-:W-:-:S03]  /*03f0*/  @P1 LOP3.LUT R15, R15, R22, RZ, 0x3c, !PT ;  /* 0x000000160f0f1212 */ /* 0x010fc600078e3cff */
[----:B------:R-:W4:Y:S01]  /*0400*/  @P2 LDG.E R22, desc[UR4][R10.64+0x38] ;  /* 0x000038040a162981 */ /* 0x000f22000c1e1900 */
[----:B------:R-:W-:-:S03]  /*0410*/  @P2 LOP3.LUT R15, R15, R26, RZ, 0x3c, !PT ;  /* 0x0000001a0f0f2212 */ /* 0x000fc600078e3cff */
[----:B------:R-:W4:Y:S01]  /*0420*/  @P4 LDG.E R26, desc[UR4][R10.64+0x50] ;  /* 0x000050040a1a4981 */ /* 0x000f22000c1e1900 */
[----:B------:R-:W-:-:S03]  /*0430*/  @!P0 LOP3.LUT R4, R4, R21, RZ, 0x3c, !PT ;  /* 0x0000001504048212 */ /* 0x000fc600078e3cff */
[----:B------:R-:W4:Y:S01]  /*0440*/  @P1 LDG.E R21, desc[UR4][R10.64+0x20] ;  /* 0x000020040a151981 */ /* 0x000f22000c1e1900 */
[----:B------:R-:W-:-:S03]  /*0450*/  @!P0 LOP3.LUT R2, R2, R23, RZ, 0x3c, !PT ;  /* 0x0000001702028212 */ /* 0x000fc600078e3cff */
[----:B------:R-:W4:Y:S01]  /*0460*/  @P2 LDG.E R23, desc[UR4][R10.64+0x2c] ;  /* 0x00002c040a172981 */ /* 0x000f22000c1e1900 */
[----:B------:R-:W-:-:S03]  /*0470*/  @P1 LOP3.LUT R4, R4, R25, RZ, 0x3c, !PT ;  /* 0x0000001904041212 */ /* 0x000fc600078e3cff */
[----:B------:R-:W4:Y:S01]  /*0480*/  @P2 LDG.E R25, desc[UR4][R10.64+0x34] ;  /* 0x000034040a192981 */ /* 0x000f22000c1e1900 */
[----:B--2---:R-:W-:-:S03]  /*0490*/  @!P0 LOP3.LUT R5, R5, R18, RZ, 0x3c, !PT ;  /* 0x0000001205058212 */ /* 0x004fc600078e3cff */
[----:B------:R-:W2:Y:S01]  /*04a0*/  @P1 LDG.E R18, desc[UR4][R10.64+0x1c] ;  /* 0x00001c040a121981 */ /* 0x000ea2000c1e1900 */
[----:B---3--:R-:W-:-:S03]  /*04b0*/  @P1 LOP3.LUT R3, R3, R20, RZ, 0x3c, !PT ;  /* 0x0000001403031212 */ /* 0x008fc600078e3cff */
[----:B------:R-:W3:Y:S01]  /*04c0*/  @P2 LDG.E R20, desc[UR4][R10.64+0x30] ;  /* 0x000030040a142981 */ /* 0x000ee2000c1e1900 */
[----:B----4-:R-:W-:-:S03]  /*04d0*/  @P2 LOP3.LUT R3, R3, R22, RZ, 0x3c, !PT ;  /* 0x0000001603032212 */ /* 0x010fc600078e3cff */
[----:B------:R-:W4:Y:S01]  /*04e0*/  @P3 LDG.E R22, desc[UR4][R10.64+0x4c] ;  /* 0x00004c040a163981 */ /* 0x000f22000c1e1900 */
[----:B------:R-:W-:-:S04]  /*04f0*/  @P3 LOP3.LUT R15, R15, R28, RZ, 0x3c, !PT ;  /* 0x0000001c0f0f3212 */ /* 0x000fc800078e3cff */
[----:B------:R-:W-:Y:S02]  /*0500*/  @P4 LOP3.LUT R15, R15, R26, RZ, 0x3c, !PT ;  /* 0x0000001a0f0f4212 */ /* 0x000fe400078e3cff */
[----:B------:R-:W-:Y:S01]  /*0510*/  @P1 LOP3.LUT R2, R2, R21, RZ, 0x3c, !PT ;  /* 0x0000001502021212 */ /* 0x000fe200078e3cff */
[----:B------:R-:W4:Y:S04]  /*0520*/  @P5 LDG.E R26, desc[UR4][R10.64+0x64] ;  /* 0x000064040a1a5981 */ /* 0x000f28000c1e1900 */
[----:B------:R-:W4:Y:S01]  /*0530*/  @P3 LDG.E R21, desc[UR4][R10.64+0x40] ;  /* 0x000040040a153981 */ /* 0x000f22000c1e1900 */
[----:B------:R-:W-:Y:S02]  /*0540*/  @P2 LOP3.LUT R4, R4, R23, RZ, 0x3c, !PT ;  /* 0x0000001704042212 */ /* 0x000fe400078e3cff */
[----:B------:R-:W-:Y:S01]  /*0550*/  @P2 LOP3.LUT R2, R2, R25, RZ, 0x3c, !PT ;  /* 0x0000001902022212 */ /* 0x000fe200078e3cff */
[----:B------:R-:W4:Y:S04]  /*0560*/  @P3 LDG.E R23, desc[UR4][R10.64+0x48] ;  /* 0x000048040a173981 */ /* 0x000f28000c1e1900 */
[----:B------:R-:W4:Y:S01]  /*0570*/  @P4 LDG.E R25, desc[UR4][R10.64+0x54] ;  /* 0x000054040a194981 */ /* 0x000f22000c1e1900 */
[----:B--2---:R-:W-:-:S03]  /*0580*/  @P1 LOP3.LUT R5, R5, R18, RZ, 0x3c, !PT ;  /* 0x0000001205051212 */ /* 0x004fc600078e3cff */
[----:B------:R-:W2:Y:S01]  /*0590*/  @P3 LDG.E R18, desc[UR4][R10.64+0x44] ;  /* 0x000044040a123981 */ /* 0x000ea2000c1e1900 */
[----:B---3--:R-:W-:-:S03]  /*05a0*/  @P2 LOP3.LUT R5, R5, R20, RZ, 0x3c, !PT ;  /* 0x0000001405052212 */ /* 0x008fc600078e3cff */
[----:B------:R-:W3:Y:S01]  /*05b0*/  @P4 LDG.E R20, desc[UR4][R10.64+0x58] ;  /* 0x000058040a144981 */ /* 0x000ee2000c1e1900 */
[----:B----4-:R-:W-:-:S03]  /*05c0*/  @P3 LOP3.LUT R3, R3, R22, RZ, 0x3c, !PT ;  /* 0x0000001603033212 */ /* 0x010fc600078e3cff */
[----:B------:R-:W4:Y:S01]  /*05d0*/  @P4 LDG.E R22, desc[UR4][R10.64+0x60] ;  /* 0x000060040a164981 */ /* 0x000f22000c1e1900 */
[----:B------:R-:W-:Y:S02]  /*05e0*/  LOP3.LUT P0, RZ, R24, 0x80, RZ, 0xc0, !PT ;  /* 0x0000008018ff7812 */ /* 0x000fe4000780c0ff */
[----:B------:R-:W-:Y:S02]  /*05f0*/  @P5 LOP3.LUT R15, R15, R26, RZ, 0x3c, !PT ;  /* 0x0000001a0f0f5212 */ /* 0x000fe400078e3cff */
[----:B------:R-:W4:Y:S01]  /*0600*/  @P6 LDG.E R26, desc[UR4][R10.64+0x78] ;  /* 0x000078040a1a6981 */ /* 0x000f22000c1e1900 */
[----:B------:R-:W-:-:S03]  /*0610*/  @P3 LOP3.LUT R4, R4, R21, RZ, 0x3c, !PT ;  /* 0x0000001504043212 */ /* 0x000fc600078e3cff */
[----:B------:R-:W4:Y:S01]  /*0620*/  @P4 LDG.E R21, desc[UR4][R10.64+0x5c] ;  /* 0x00005c040a154981 */ /* 0x000f22000c1e1900 */
[----:B------:R-:W-:-:S03]  /*0630*/  @P3 LOP3.LUT R2, R2, R23, RZ, 0x3c, !PT ;  /* 0x0000001702023212 */ /* 0x000fc600078e3cff */
[----:B------:R-:W4:Y:S01]  /*0640*/  @P5 LDG.E R23, desc[UR4][R10.64+0x68] ;  /* 0x000068040a175981 */ /* 0x000f22000c1e1900 */
[----:B------:R-:W-:-:S03]  /*0650*/  @P4 LOP3.LUT R4, R4, R25, RZ, 0x3c, !PT ;  /* 0x0000001904044212 */ /* 0x000fc600078e3cff */
[----:B------:R-:W4:Y:S01]  /*0660*/  @P5 LDG.E R25, desc[UR4][R10.64+0x70] ;  /* 0x000070040a195981 */ /* 0x000f22000c1e1900 */
[----:B--2---:R-:W-:-:S03]  /*0670*/  @P3 LOP3.LUT R5, R5, R18, RZ, 0x3c, !PT ;  /* 0x0000001205053212 */ /* 0x004fc600078e3cff */
[----:B------:R-:W2:Y:S01]  /*0680*/  @P5 LDG.E R18, desc[UR4][R10.64+0x6c] ;  /* 0x00006c040a125981 */ /* 0x000ea2000c1e1900 */
[----:B---3--:R-:W-:-:S03]  /*0690*/  @P4 LOP3.LUT R5, R5, R20, RZ, 0x3c, !PT ;  /* 0x0000001405054212 */ /* 0x008fc600078e3cff */
[----:B------:R-:W3:Y:S01]  /*06a0*/  @P5 LDG.E R20, desc[UR4][R10.64+0x74] ;  /* 0x000074040a145981 */ /* 0x000ee2000c1e1900 */
[----:B----4-:R-:W-:-:S03]  /*06b0*/  @P4 LOP3.LUT R3, R3, R22, RZ, 0x3c, !PT ;  /* 0x0000001603034212 */ /* 0x010fc600078e3cff */
[----:B------:R-:W4:Y:S01]  /*06c0*/  @P0 LDG.E R22, desc[UR4][R10.64+0x8c] ;  /* 0x00008c040a160981 */ /* 0x000f22000c1e1900 */
[----:B------:R-:W-:-:S03]  /*06d0*/  @P6 LOP3.LUT R15, R15, R26, RZ, 0x3c, !PT ;  /* 0x0000001a0f0f6212 */ /* 0x000fc600078e3cff */
        /* <DEDUP_REMOVED lines=13> */
[----:B------:R-:W-:Y:S02]  /*07b0*/  @P6 LOP3.LUT R4, R4, R27, RZ, 0x3c, !PT ;  /* 0x0000001b04046212 */ /* 0x000fe400078e3cff */
[----:B------:R-:W-:Y:S02]  /*07c0*/  @P6 LOP3.LUT R2, R2, R21, RZ, 0x3c, !PT ;  /* 0x0000001502026212 */ /* 0x000fe400078e3cff */
[----:B------:R-:W-:Y:S02]  /*07d0*/  @P0 LOP3.LUT R4, R4, R23, RZ, 0x3c, !PT ;  /* 0x0000001704040212 */ /* 0x000fe400078e3cff */
[----:B------:R-:W-:Y:S02]  /*07e0*/  @P0 LOP3.LUT R2, R2, R25, RZ, 0x3c, !PT ;  /* 0x0000001902020212 */ /* 0x000fe400078e3cff */
[----:B--2---:R-:W-:Y:S02]  /*07f0*/  @P6 LOP3.LUT R5, R5, R18, RZ, 0x3c, !PT ;  /* 0x0000001205056212 */ /* 0x004fe400078e3cff */
[----:B---3--:R-:W-:-:S02]  /*0800*/  @P6 LOP3.LUT R3, R3, R20, RZ, 0x3c, !PT ;  /* 0x0000001403036212 */ /* 0x008fc400078e3cff */
[----:B----4-:R-:W-:Y:S02]  /*0810*/  @P0 LOP3.LUT R5, R5, R22, RZ, 0x3c, !PT ;  /* 0x0000001605050212 */ /* 0x010fe400078e3cff */
[----:B------:R-:W-:Y:S02]  /*0820*/  @P0 LOP3.LUT R3, R3, R26, RZ, 0x3c, !PT ;  /* 0x0000001a03030212 */ /* 0x000fe400078e3cff */
[----:B------:R-:W-:-:S13]  /*0830*/  R2P PR, R24.B1, 0x7f ;  /* 0x0000007f18007804 */ /* 0x000fda0000001000 */
[----:B------:R-:W2:Y:S04]  /*0840*/  @P0 LDG.E R18, desc[UR4][R10.64+0xa0] ;  /* 0x0000a0040a120981 */ /* 0x000ea8000c1e1900 */
[----:B------:R-:W3:Y:S04]  /*0850*/  @P1 LDG.E R22, desc[UR4][R10.64+0xb4] ;  /* 0x0000b4040a161981 */ /* 0x000ee8000c1e1900 */
[----:B------:R-:W4:Y:S04]  /*0860*/  @P2 LDG.E R26, desc[UR4][R10.64+0xc8] ;  /* 0x0000c8040a1a2981 */ /* 0x000f28000c1e1900 */
[----:B------:R-:W4:Y:S04]  /*0870*/  @P3 LDG.E R28, desc[UR4][R10.64+0xdc] ;  /* 0x0000dc040a1c3981 */ /* 0x000f28000c1e1900 */
[----:B------:R-:W4:Y:S04]  /*0880*/  @P0 LDG.E R23, desc[UR4][R10.64+0xa4] ;  /* 0x0000a4040a170981 */ /* 0x000f28000c1e1900 */
[----:B------:R-:W4:Y:S04]  /*0890*/  @P0 LDG.E R20, desc[UR4][R10.64+0xa8] ;  /* 0x0000a8040a140981 */ /* 0x000f28000c1e1900 */
[----:B------:R-:W4:Y:S04]  /*08a0*/  @P4 LDG.E R25, desc[UR4][R10.64+0xf0] ;  /* 0x0000f0040a194981 */ /* 0x000f28000c1e1900 */
        /* <DEDUP_REMOVED lines=21> */
[----:B------:R-:W-:Y:S02]  /*0a00*/  LOP3.LUT P0, RZ, R24, 0x8000, RZ, 0xc0, !PT ;  /* 0x0000800018ff7812 */ /* 0x000fe4000780c0ff */
[----:B----4-:R-:W-:Y:S01]  /*0a10*/  @P5 LOP3.LUT R15, R15, R26, RZ, 0x3c, !PT ;  /* 0x0000001a0f0f5212 */ /* 0x010fe200078e3cff */
[----:B------:R-:W4:Y:S04]  /*0a20*/  @P3 LDG.E R24, desc[UR4][R10.64+0xe4] ;  /* 0x0000e4040a183981 */ /* 0x000f28000c1e1900 */
[----:B------:R-:W2:Y:S01]  /*0a30*/  @P6 LDG.E R26, desc[UR4][R10.64+0x118] ;  /* 0x000118040a1a6981 */ /* 0x000ea2000c1e1900 */
        /* <DEDUP_REMOVED lines=8> */
[----:B---3--:R-:W-:-:S03]  /*0ac0*/  @P2 LOP3.LUT R3, R3, R22, RZ, 0x3c, !PT ;  /* 0x0000001603032212 */ /* 0x008fc600078e3cff */
[----:B------:R-:W3:Y:S01]  /*0ad0*/  @P4 LDG.E R22, desc[UR4][R10.64+0x100] ;  /* 0x000100040a164981 */ /* 0x000ee2000c1e1900 */
[----:B--2---:R-:W-:-:S03]  /*0ae0*/  @P6 LOP3.LUT R15, R15, R26, RZ, 0x3c, !PT ;  /* 0x0000001a0f0f6212 */ /* 0x004fc600078e3cff */
[----:B------:R-:W2:Y:S01]  /*0af0*/  @P0 LDG.E R26, desc[UR4][R10.64+0x12c] ;  /* 0x00012c040a1a0981 */ /* 0x000ea2000c1e1900 */
[----:B----4-:R-:W-:-:S03]  /*0b00*/  @P2 LOP3.LUT R2, R2, R23, RZ, 0x3c, !PT ;  /* 0x0000001702022212 */ /* 0x010fc600078e3cff */
[----:B------:R-:W4:Y:S01]  /*0b10*/  @P4 LDG.E R23, desc[UR4][R10.64+0xfc] ;  /* 0x0000fc040a174981 */ /* 0x000f22000c1e1900 */
[----:B------:R-:W-:-:S03]  /*0b20*/  @P2 LOP3.LUT R5, R5, R20, RZ, 0x3c, !PT ;  /* 0x0000001405052212 */ /* 0x000fc600078e3cff */
[----:B------:R-:W4:Y:S01]  /*0b30*/  @P4 LDG.E R20, desc[UR4][R10.64+0xf8] ;  /* 0x0000f8040a144981 */ /* 0x000f22000c1e1900 */
[----:B------:R-:W-:Y:S02]  /*0b40*/  @P3 LOP3.LUT R2, R2, R27, RZ, 0x3c, !PT ;  /* 0x0000001b02023212 */ /* 0x000fe400078e3cff */
[----:B------:R-:W-:Y:S01]  /*0b50*/  @P3 LOP3.LUT R4, R4, R25, RZ, 0x3c, !PT ;  /* 0x0000001904043212 */ /* 0x000fe200078e3cff */
[----:B------:R-:W4:Y:S01]  /*0b60*/  @P5 LDG.E R27, desc[UR4][R10.64+0x110] ;  /* 0x000110040a1b5981 */ /* 0x000f22000c1e1900 */
[----:B------:R-:W-:-:S03]  /*0b70*/  @P3 LOP3.LUT R5, R5, R24, RZ, 0x3c, !PT ;  /* 0x0000001805053212 */ /* 0x000fc600078e3cff */
[----:B------:R-:W4:Y:S04]  /*0b80*/  @P5 LDG.E R25, desc[UR4][R10.64+0x108] ;  /* 0x000108040a195981 */ /* 0x000f28000c1e1900 */
        /* <DEDUP_REMOVED lines=19> */
[----:B------:R-:W-:-:S05]  /*0cc0*/  VIADD R19, R19, 0x10 ;  /* 0x0000001013137836 */ /* 0x000fca0000000000 */
[----:B------:R-:W-:Y:S02]  /*0cd0*/  ISETP.NE.AND P1, PT, R19, 0x20, PT ;  /* 0x000000201300780c */ /* 0x000fe40003f25270 */
[----:B------:R-:W-:Y:S02]  /*0ce0*/  @P5 LOP3.LUT R3, R3, R18, RZ, 0x3c, !PT ;  /* 0x0000001203035212 */ /* 0x000fe400078e3cff */
[----:B------:R-:W-:Y:S02]  /*0cf0*/  @P6 LOP3.LUT R4, R4, R21, RZ, 0x3c, !PT ;  /* 0x0000001504046212 */ /* 0x000fe400078e3cff */
[----:B---3--:R-:W-:-:S04]  /*0d00*/  @P6 LOP3.LUT R3, R3, R22, RZ, 0x3c, !PT ;  /* 0x0000001603036212 */ /* 0x008fc800078e3cff */
[----:B--2---:R-:W-:Y:S02]  /*0d10*/  @P0 LOP3.LUT R3, R3, R26, RZ, 0x3c, !PT ;  /* 0x0000001a03030212 */ /* 0x004fe400078e3cff */
[----:B----4-:R-:W-:Y:S02]  /*0d20*/  @P6 LOP3.LUT R2, R2, R23, RZ, 0x3c, !PT ;  /* 0x0000001702026212 */ /* 0x010fe400078e3cff */
[----:B------:R-:W-:Y:S02]  /*0d30*/  @P6 LOP3.LUT R5, R5, R20, RZ, 0x3c, !PT ;  /* 0x0000001405056212 */ /* 0x000fe400078e3cff */
[----:B------:R-:W-:Y:S02]  /*0d40*/  @P0 LOP3.LUT R2, R2, R27, RZ, 0x3c, !PT ;  /* 0x0000001b02020212 */ /* 0x000fe400078e3cff */
[----:B------:R-:W-:Y:S02]  /*0d50*/  @P0 LOP3.LUT R4, R4, R25, RZ, 0x3c, !PT ;  /* 0x0000001904040212 */ /* 0x000fe400078e3cff */
[----:B------:R-:W-:Y:S01]  /*0d60*/  @P0 LOP3.LUT R5, R5, R24, RZ, 0x3c, !PT ;  /* 0x0000001805050212 */ /* 0x000fe200078e3cff */
[----:B------:R-:W-:Y:S06]  /*0d70*/  @P1 BRA `(.L_x_42) ;  /* 0xfffffff400481947 */ /* 0x000fec000383ffff */
[----:B------:R-:W-:-:S05]  /*0d80*/  VIADD R17, R17, 0x1 ;  /* 0x0000000111117836 */ /* 0x000fca0000000000 */
[----:B------:R-:W-:-:S13]  /*0d90*/  ISETP.NE.AND P0, PT, R17, 0x5, PT ;  /* 0x000000051100780c */ /* 0x000fda0003f05270 */
[----:B------:R-:W-:Y:S05]  /*0da0*/  @P0 BRA `(.L_x_43) ;  /* 0xfffffff400300947 */ /* 0x000fea000383ffff */
[----:B------:R1:W-:Y:S01]  /*0db0*/  STG.E.64 desc[UR4][R6.64+0x8], R4 ;  /* 0x0000080406007986 */ /* 0x0003e2000c101b04 */
[----:B------:R-:W-:Y:S01]  /*0dc0*/  VIADD R14, R14, 0x1 ;  /* 0x000000010e0e7836 */ /* 0x000fe20000000000 */
[----:B------:R-:W-:Y:S02]  /*0dd0*/  LOP3.LUT R11, R13, 0x3, RZ, 0xc0, !PT ;  /* 0x000000030d0b7812 */ /* 0x000fe400078ec0ff */
[----:B------:R1:W-:Y:S02]  /*0de0*/  STG.E.64 desc[UR4][R6.64+0x10], R2 ;  /* 0x0000100206007986 */ /* 0x0003e4000c101b04 */
[----:B------:R-:W-:Y:S02]  /*0df0*/  ISETP.GE.U32.AND P0, PT, R14, R11, PT ;  /* 0x0000000b0e00720c */ /* 0x000fe40003f06070 */
[----:B------:R1:W-:Y:S11]  /*0e00*/  STG.E desc[UR4][R6.64+0x4], R15 ;  /* 0x0000040f06007986 */ /* 0x0003f6000c101904 */
[----:B------:R-:W-:Y:S05]  /*0e10*/  @!P0 BRA `(.L_x_44) ;  /* 0xfffffff400048947 */ /* 0x000fea000383ffff */
.L_x_41:
[----:B------:R-:W-:Y:S05]  /*0e20*/  BSYNC.RECONVERGENT B1 ;  /* 0x0000000000017941 */ /* 0x000fea0003800200 */
.L_x_40:
[C---:B------:R-:W-:Y:S01]  /*0e30*/  ISETP.GT.U32.AND P0, PT, R13.reuse, 0x3, PT ;  /* 0x000000030d00780c */ /* 0x040fe20003f04070 */
[----:B------:R-:W-:Y:S01]  /*0e40*/  VIADD R12, R12, 0x1 ;  /* 0x000000010c0c7836 */ /* 0x000fe20000000000 */
[--C-:B------:R-:W-:Y:S02]  /*0e50*/  SHF.R.U64 R13, R13, 0x2, R0.reuse ;  /* 0x000000020d0d7819 */ /* 0x100fe40000001200 */
[----:B------:R-:W-:Y:S02]  /*0e60*/  ISETP.GT.U32.AND.EX P0, PT, R0, RZ, PT, P0 ;  /* 0x000000ff0000720c */ /* 0x000fe40003f04100 */
[----:B------:R-:W-:-:S11]  /*0e70*/  SHF.R.U32.HI R0, RZ, 0x2, R0 ;  /* 0x00000002ff007819 */ /* 0x000fd60000011600 */
[----:B------:R-:W-:Y:S05]  /*0e80*/  @P0 BRA `(.L_x_45) ;  /* 0xfffffff000c80947 */ /* 0x000fea000383ffff */
.L_x_39:
[----:B------:R-:W-:Y:S05]  /*0e90*/  BSYNC.RECONVERGENT B0 ;  /* 0x0000000000007941 */ /* 0x000fea0003800200 */
.L_x_38:
[----:B------:R-:W-:Y:S04]  /*0ea0*/  STG.E.64 desc[UR4][R6.64+0x18], RZ ;  /* 0x000018ff06007986 */ /* 0x000fe8000c101b04 */
[----:B------:R-:W-:Y:S04]  /*0eb0*/  STG.E desc[UR4][R6.64+0x20], RZ ;  /* 0x000020ff06007986 */ /* 0x000fe8000c101904 */
[----:B------:R-:W-:Y:S01]  /*0ec0*/  STG.E.64 desc[UR4][R6.64+0x28], RZ ;  /* 0x000028ff06007986 */ /* 0x000fe2000c101b04 */
[----:B------:R-:W-:Y:S05]  /*0ed0*/  EXIT ;  /* 0x000000000000794d */ /* 0x000fea0003800000 */
.L_x_46:
        /* <DEDUP_REMOVED lines=10> */
.L_x_51:


//--------------------- .nv.global.init           --------------------------
	.section	.nv.global.init,"aw",@progbits
	.align	16
.nv.global.init:
	.type		__cudart_sin_cos_coeffs,@object
	.size		__cudart_sin_cos_coeffs,(__cudart_i2opi_d - __cudart_sin_cos_coeffs)
__cudart_sin_cos_coeffs:
        /*0000*/ 	.byte	0x46, 0xd2, 0xb0, 0x2c, 0xf1, 0xe5, 0x5a, 0xbe, 0x92, 0xe3, 0xac, 0x69, 0xe3, 0x1d, 0xc7, 0x3e
        /*0010*/ 	.byte	0xa1, 0x62, 0xdb, 0x19, 0xa0, 0x01, 0x2a, 0xbf, 0x18, 0x08, 0x11, 0x11, 0x11, 0x11, 0x81, 0x3f
        /*0020*/ 	.byte	0x54, 0x55, 0x55, 0x55, 0x55, 0x55, 0xc5, 0xbf, 0x00, 0x00, 0x00, 0x00, 0x00, 0x00, 0x00, 0x00
        /*0030*/ 	.byte	0x00, 0x00, 0x00, 0x00, 0x00, 0x00, 0x00, 0x00, 0x64, 0x81, 0xfd, 0x20, 0x83, 0xff, 0xa8, 0xbd
        /*0040*/ 	.byte	0x28, 0x85, 0xef, 0xc1, 0xa7, 0xee, 0x21, 0x3e, 0xd9, 0xe6, 0x06, 0x8e, 0x4f, 0x7e, 0x92, 0xbe
        /*0050*/ 	.byte	0xe9, 0xbc, 0xdd, 0x19, 0xa0, 0x01, 0xfa, 0x3e, 0x47, 0x5d, 0xc1, 0x16, 0x6c, 0xc1, 0x56, 0xbf
        /*0060*/ 	.byte	0x51, 0x55, 0x55, 0x55, 0x55, 0x55, 0xa5, 0x3f, 0x00, 0x00, 0x00, 0x00, 0x00, 0x00, 0xe0, 0xbf
        /*0070*/ 	.byte	0x00, 0x00, 0x00, 0x00, 0x00, 0x00, 0xf0, 0x3f, 0x00, 0x00, 0x00, 0x00, 0x00, 0x00, 0x00, 0x00
	.type		__cudart_i2opi_d,@object
	.size		__cudart_i2opi_d,(mrg32k3aM1SubSeq - __cudart_i2opi_d)
__cudart_i2opi_d:
        /* <DEDUP_REMOVED lines=9> */
	.type		mrg32k3aM1SubSeq,@object
	.size		mrg32k3aM1SubSeq,(mrg32k3aM2SubSeq - mrg32k3aM1SubSeq)
mrg32k3aM1SubSeq:
        /* <DEDUP_REMOVED lines=126> */
	.type		mrg32k3aM2SubSeq,@object
	.size		mrg32k3aM2SubSeq,(mrg32k3aM1 - mrg32k3aM2SubSeq)
mrg32k3aM2SubSeq:
        /* <DEDUP_REMOVED lines=126> */
	.type		mrg32k3aM1,@object
	.size		mrg32k3aM1,(mrg32k3aM1Seq - mrg32k3aM1)
mrg32k3aM1:
        /* <DEDUP_REMOVED lines=144> */
	.type		mrg32k3aM1Seq,@object
	.size		mrg32k3aM1Seq,(mrg32k3aM2 - mrg32k3aM1Seq)
mrg32k3aM1Seq:
        /* <DEDUP_REMOVED lines=144> */
	.type		mrg32k3aM2,@object
	.size		mrg32k3aM2,(mrg32k3aM2Seq - mrg32k3aM2)
mrg32k3aM2:
        /* <DEDUP_REMOVED lines=144> */
	.type		mrg32k3aM2Seq,@object
	.size		mrg32k3aM2Seq,(precalc_xorwow_matrix - mrg32k3aM2Seq)
mrg32k3aM2Seq:
        /* <DEDUP_REMOVED lines=144> */
	.type		precalc_xorwow_matrix,@object
	.size		precalc_xorwow_matrix,(precalc_xorwow_offset_matrix - precalc_xorwow_matrix)
precalc_xorwow_matrix:
        /* <DEDUP_REMOVED lines=6400> */
	.type		precalc_xorwow_offset_matrix,@object
	.size		precalc_xorwow_offset_matrix,(.L_1 - precalc_xorwow_offset_matrix)
precalc_xorwow_offset_matrix:
        /* <DEDUP_REMOVED lines=6400> */
.L_1:


//--------------------- .nv.shared.reserved.0     --------------------------
	.section	.nv.shared.reserved.0,"aw",@nobits
	.weak		__nv_reservedSMEM_offset_0_alias
	.size		__nv_reservedSMEM_offset_0_alias, 0, 64
	.other		__nv_reservedSMEM_offset_0_alias,@"STO_CUDA_RESERVED_SHARED STV_DEFAULT"
__nv_reservedSMEM_offset_0_alias:
	.zero		0
	.zero		64


//--------------------- .nv.constant0._Z20monteCarloSimulationPfiffffP17curandStateXORWOW --------------------------
	.section	.nv.constant0._Z20monteCarloSimulationPfiffffP17curandStateXORWOW,"a",@progbits
	.sectionflags	@""
	.align	4
.nv.constant0._Z20monteCarloSimulationPfiffffP17curandStateXORWOW:
	.zero		936


//--------------------- .nv.constant0._Z19initRandomGeneratorP17curandStateXORWOWy --------------------------
	.section	.nv.constant0._Z19initRandomGeneratorP17curandStateXORWOWy,"a",@progbits
	.sectionflags	@""
	.align	4
.nv.constant0._Z19initRandomGeneratorP17curandStateXORWOWy:
	.zero		912


//--------------------- SYMBOLS --------------------------

	.type		.nv.reservedSmem.offset0,@object
	.size		.nv.reservedSmem.offset0,0x4
